//
// Generated by NVIDIA NVVM Compiler
//
// Compiler Build ID: CL-36424714
// Cuda compilation tools, release 13.0, V13.0.88
// Based on NVVM 20.0.0
//

.version 9.0
.target sm_100
.address_size 64

	// .globl	_Z11relu_kernelPKfPfi

.visible .entry _Z11relu_kernelPKfPfi(
	.param .u64 .ptr .align 1 _Z11relu_kernelPKfPfi_param_0,
	.param .u64 .ptr .align 1 _Z11relu_kernelPKfPfi_param_1,
	.param .u32 _Z11relu_kernelPKfPfi_param_2
)
{
	.reg .pred 	%p<2>;
	.reg .b32 	%r<6>;
	.reg .b32 	%f<3>;
	.reg .b64 	%rd<8>;

	ld.param.u64 	%rd1, [_Z11relu_kernelPKfPfi_param_0];
	ld.param.u64 	%rd2, [_Z11relu_kernelPKfPfi_param_1];
	ld.param.u32 	%r2, [_Z11relu_kernelPKfPfi_param_2];
	mov.u32 	%r3, %ctaid.x;
	mov.u32 	%r4, %ntid.x;
	mov.u32 	%r5, %tid.x;
	mad.lo.s32 	%r1, %r3, %r4, %r5;
	setp.ge.s32 	%p1, %r1, %r2;
	@%p1 bra 	$L__BB0_2;
	cvta.to.global.u64 	%rd3, %rd1;
	cvta.to.global.u64 	%rd4, %rd2;
	mul.wide.s32 	%rd5, %r1, 4;
	add.s64 	%rd6, %rd3, %rd5;
	ld.global.f32 	%f1, [%rd6];
	max.f32 	%f2, %f1, 0f00000000;
	add.s64 	%rd7, %rd4, %rd5;
	st.global.f32 	[%rd7], %f2;
$L__BB0_2:
	ret;

}
	// .globl	_Z22relu_derivative_kernelPKfPfi
.visible .entry _Z22relu_derivative_kernelPKfPfi(
	.param .u64 .ptr .align 1 _Z22relu_derivative_kernelPKfPfi_param_0,
	.param .u64 .ptr .align 1 _Z22relu_derivative_kernelPKfPfi_param_1,
	.param .u32 _Z22relu_derivative_kernelPKfPfi_param_2
)
{
	.reg .pred 	%p<3>;
	.reg .b32 	%r<6>;
	.reg .b32 	%f<3>;
	.reg .b64 	%rd<8>;

	ld.param.u64 	%rd1, [_Z22relu_derivative_kernelPKfPfi_param_0];
	ld.param.u64 	%rd2, [_Z22relu_derivative_kernelPKfPfi_param_1];
	ld.param.u32 	%r2, [_Z22relu_derivative_kernelPKfPfi_param_2];
	mov.u32 	%r3, %ctaid.x;
	mov.u32 	%r4, %ntid.x;
	mov.u32 	%r5, %tid.x;
	mad.lo.s32 	%r1, %r3, %r4, %r5;
	setp.ge.s32 	%p1, %r1, %r2;
	@%p1 bra 	$L__BB1_2;
	cvta.to.global.u64 	%rd3, %rd1;
	cvta.to.global.u64 	%rd4, %rd2;
	mul.wide.s32 	%rd5, %r1, 4;
	add.s64 	%rd6, %rd3, %rd5;
	ld.global.f32 	%f1, [%rd6];
	setp.gt.f32 	%p2, %f1, 0f00000000;
	selp.f32 	%f2, 0f3F800000, 0f00000000, %p2;
	add.s64 	%rd7, %rd4, %rd5;
	st.global.f32 	[%rd7], %f2;
$L__BB1_2:
	ret;

}
	// .globl	_Z14sigmoid_kernelPKfPfi
.visible .entry _Z14sigmoid_kernelPKfPfi(
	.param .u64 .ptr .align 1 _Z14sigmoid_kernelPKfPfi_param_0,
	.param .u64 .ptr .align 1 _Z14sigmoid_kernelPKfPfi_param_1,
	.param .u32 _Z14sigmoid_kernelPKfPfi_param_2
)
{
	.reg .pred 	%p<2>;
	.reg .b32 	%r<8>;
	.reg .b32 	%f<15>;
	.reg .b64 	%rd<8>;

	ld.param.u64 	%rd1, [_Z14sigmoid_kernelPKfPfi_param_0];
	ld.param.u64 	%rd2, [_Z14sigmoid_kernelPKfPfi_param_1];
	ld.param.u32 	%r2, [_Z14sigmoid_kernelPKfPfi_param_2];
	mov.u32 	%r3, %ctaid.x;
	mov.u32 	%r4, %ntid.x;
	mov.u32 	%r5, %tid.x;
	mad.lo.s32 	%r1, %r3, %r4, %r5;
	setp.ge.s32 	%p1, %r1, %r2;
	@%p1 bra 	$L__BB2_2;
	cvta.to.global.u64 	%rd3, %rd1;
	cvta.to.global.u64 	%rd4, %rd2;
	mul.wide.s32 	%rd5, %r1, 4;
	add.s64 	%rd6, %rd3, %rd5;
	ld.global.f32 	%f1, [%rd6];
	fma.rn.f32 	%f2, %f1, 0fBBBB989D, 0f3F000000;
	cvt.sat.f32.f32 	%f3, %f2;
	mov.f32 	%f4, 0f4B400001;
	mov.f32 	%f5, 0f437C0000;
	fma.rm.f32 	%f6, %f3, %f5, %f4;
	add.f32 	%f7, %f6, 0fCB40007F;
	neg.f32 	%f8, %f7;
	fma.rn.f32 	%f9, %f1, 0fBFB8AA3B, %f8;
	fma.rn.f32 	%f10, %f1, 0fB2A57060, %f9;
	mov.b32 	%r6, %f6;
	shl.b32 	%r7, %r6, 23;
	mov.b32 	%f11, %r7;
	ex2.approx.ftz.f32 	%f12, %f10;
	fma.rn.f32 	%f13, %f12, %f11, 0f3F800000;
	rcp.rn.f32 	%f14, %f13;
	add.s64 	%rd7, %rd4, %rd5;
	st.global.f32 	[%rd7], %f14;
$L__BB2_2:
	ret;

}
	// .globl	_Z25sigmoid_derivative_kernelPKfPfi
.visible .entry _Z25sigmoid_derivative_kernelPKfPfi(
	.param .u64 .ptr .align 1 _Z25sigmoid_derivative_kernelPKfPfi_param_0,
	.param .u64 .ptr .align 1 _Z25sigmoid_derivative_kernelPKfPfi_param_1,
	.param .u32 _Z25sigmoid_derivative_kernelPKfPfi_param_2
)
{
	.reg .pred 	%p<2>;
	.reg .b32 	%r<8>;
	.reg .b32 	%f<18>;
	.reg .b64 	%rd<8>;

	ld.param.u64 	%rd1, [_Z25sigmoid_derivative_kernelPKfPfi_param_0];
	ld.param.u64 	%rd2, [_Z25sigmoid_derivative_kernelPKfPfi_param_1];
	ld.param.u32 	%r2, [_Z25sigmoid_derivative_kernelPKfPfi_param_2];
	mov.u32 	%r3, %ctaid.x;
	mov.u32 	%r4, %ntid.x;
	mov.u32 	%r5, %tid.x;
	mad.lo.s32 	%r1, %r3, %r4, %r5;
	setp.ge.s32 	%p1, %r1, %r2;
	@%p1 bra 	$L__BB3_2;
	cvta.to.global.u64 	%rd3, %rd1;
	cvta.to.global.u64 	%rd4, %rd2;
	mul.wide.s32 	%rd5, %r1, 4;
	add.s64 	%rd6, %rd3, %rd5;
	ld.global.f32 	%f1, [%rd6];
	fma.rn.f32 	%f2, %f1, 0fBBBB989D, 0f3F000000;
	cvt.sat.f32.f32 	%f3, %f2;
	mov.f32 	%f4, 0f4B400001;
	mov.f32 	%f5, 0f437C0000;
	fma.rm.f32 	%f6, %f3, %f5, %f4;
	add.f32 	%f7, %f6, 0fCB40007F;
	neg.f32 	%f8, %f7;
	fma.rn.f32 	%f9, %f1, 0fBFB8AA3B, %f8;
	fma.rn.f32 	%f10, %f1, 0fB2A57060, %f9;
	mov.b32 	%r6, %f6;
	shl.b32 	%r7, %r6, 23;
	mov.b32 	%f11, %r7;
	ex2.approx.ftz.f32 	%f12, %f10;
	fma.rn.f32 	%f13, %f12, %f11, 0f3F800000;
	rcp.rn.f32 	%f14, %f13;
	mov.f32 	%f15, 0f3F800000;
	sub.f32 	%f16, %f15, %f14;
	mul.f32 	%f17, %f14, %f16;
	add.s64 	%rd7, %rd4, %rd5;
	st.global.f32 	[%rd7], %f17;
$L__BB3_2:
	ret;

}
	// .globl	_Z14softmax_kernelPKfPfii
.visible .entry _Z14softmax_kernelPKfPfii(
	.param .u64 .ptr .align 1 _Z14softmax_kernelPKfPfii_param_0,
	.param .u64 .ptr .align 1 _Z14softmax_kernelPKfPfii_param_1,
	.param .u32 _Z14softmax_kernelPKfPfii_param_2,
	.param .u32 _Z14softmax_kernelPKfPfii_param_3
)
{
	.reg .pred 	%p<29>;
	.reg .b32 	%r<101>;
	.reg .b32 	%f<364>;
	.reg .b64 	%rd<63>;

	ld.param.u64 	%rd24, [_Z14softmax_kernelPKfPfii_param_0];
	ld.param.u64 	%rd25, [_Z14softmax_kernelPKfPfii_param_1];
	ld.param.u32 	%r48, [_Z14softmax_kernelPKfPfii_param_2];
	ld.param.u32 	%r47, [_Z14softmax_kernelPKfPfii_param_3];
	mov.u32 	%r1, %ctaid.x;
	setp.ge.s32 	%p1, %r1, %r48;
	@%p1 bra 	$L__BB4_40;
	cvta.to.global.u64 	%rd1, %rd24;
	cvta.to.global.u64 	%rd2, %rd25;
	mul.lo.s32 	%r2, %r47, %r1;
	cvt.s64.s32 	%rd3, %r2;
	mul.wide.s32 	%rd26, %r2, 4;
	add.s64 	%rd4, %rd1, %rd26;
	ld.global.f32 	%f354, [%rd4];
	setp.lt.s32 	%p2, %r47, 2;
	@%p2 bra 	$L__BB4_15;
	add.s32 	%r3, %r47, -1;
	add.s32 	%r50, %r47, -2;
	and.b32  	%r4, %r3, 15;
	setp.lt.u32 	%p3, %r50, 15;
	mov.b32 	%r87, 1;
	@%p3 bra 	$L__BB4_6;
	and.b32  	%r52, %r3, -16;
	neg.s32 	%r91, %r52;
	add.s64 	%rd28, %rd26, %rd1;
	add.s64 	%rd58, %rd28, 32;
	mov.b32 	%r90, 0;
$L__BB4_4:
	.pragma "nounroll";
	ld.global.f32 	%f28, [%rd58+-28];
	max.f32 	%f29, %f354, %f28;
	ld.global.f32 	%f30, [%rd58+-24];
	max.f32 	%f31, %f29, %f30;
	ld.global.f32 	%f32, [%rd58+-20];
	max.f32 	%f33, %f31, %f32;
	ld.global.f32 	%f34, [%rd58+-16];
	max.f32 	%f35, %f33, %f34;
	ld.global.f32 	%f36, [%rd58+-12];
	max.f32 	%f37, %f35, %f36;
	ld.global.f32 	%f38, [%rd58+-8];
	max.f32 	%f39, %f37, %f38;
	ld.global.f32 	%f40, [%rd58+-4];
	max.f32 	%f41, %f39, %f40;
	ld.global.f32 	%f42, [%rd58];
	max.f32 	%f43, %f41, %f42;
	ld.global.f32 	%f44, [%rd58+4];
	max.f32 	%f45, %f43, %f44;
	ld.global.f32 	%f46, [%rd58+8];
	max.f32 	%f47, %f45, %f46;
	ld.global.f32 	%f48, [%rd58+12];
	max.f32 	%f49, %f47, %f48;
	ld.global.f32 	%f50, [%rd58+16];
	max.f32 	%f51, %f49, %f50;
	ld.global.f32 	%f52, [%rd58+20];
	max.f32 	%f53, %f51, %f52;
	ld.global.f32 	%f54, [%rd58+24];
	max.f32 	%f55, %f53, %f54;
	ld.global.f32 	%f56, [%rd58+28];
	max.f32 	%f57, %f55, %f56;
	ld.global.f32 	%f58, [%rd58+32];
	max.f32 	%f354, %f57, %f58;
	add.s32 	%r91, %r91, 16;
	add.s32 	%r90, %r90, 16;
	add.s64 	%rd58, %rd58, 64;
	setp.eq.s32 	%p4, %r91, 0;
	@%p4 bra 	$L__BB4_5;
	bra.uni 	$L__BB4_4;
$L__BB4_5:
	add.s32 	%r87, %r90, 1;
$L__BB4_6:
	setp.eq.s32 	%p5, %r4, 0;
	@%p5 bra 	$L__BB4_15;
	and.b32  	%r8, %r3, 7;
	setp.lt.u32 	%p6, %r4, 8;
	@%p6 bra 	$L__BB4_9;
	mul.wide.u32 	%rd29, %r87, 4;
	add.s64 	%rd30, %rd4, %rd29;
	ld.global.f32 	%f60, [%rd30];
	max.f32 	%f61, %f354, %f60;
	ld.global.f32 	%f62, [%rd30+4];
	max.f32 	%f63, %f61, %f62;
	ld.global.f32 	%f64, [%rd30+8];
	max.f32 	%f65, %f63, %f64;
	ld.global.f32 	%f66, [%rd30+12];
	max.f32 	%f67, %f65, %f66;
	ld.global.f32 	%f68, [%rd30+16];
	max.f32 	%f69, %f67, %f68;
	ld.global.f32 	%f70, [%rd30+20];
	max.f32 	%f71, %f69, %f70;
	ld.global.f32 	%f72, [%rd30+24];
	max.f32 	%f73, %f71, %f72;
	ld.global.f32 	%f74, [%rd30+28];
	max.f32 	%f354, %f73, %f74;
	add.s32 	%r87, %r87, 8;
$L__BB4_9:
	setp.eq.s32 	%p7, %r8, 0;
	@%p7 bra 	$L__BB4_15;
	and.b32  	%r11, %r3, 3;
	setp.lt.u32 	%p8, %r8, 4;
	@%p8 bra 	$L__BB4_12;
	mul.wide.u32 	%rd31, %r87, 4;
	add.s64 	%rd32, %rd4, %rd31;
	ld.global.f32 	%f76, [%rd32];
	max.f32 	%f77, %f354, %f76;
	ld.global.f32 	%f78, [%rd32+4];
	max.f32 	%f79, %f77, %f78;
	ld.global.f32 	%f80, [%rd32+8];
	max.f32 	%f81, %f79, %f80;
	ld.global.f32 	%f82, [%rd32+12];
	max.f32 	%f354, %f81, %f82;
	add.s32 	%r87, %r87, 4;
$L__BB4_12:
	setp.eq.s32 	%p9, %r11, 0;
	@%p9 bra 	$L__BB4_15;
	mul.wide.u32 	%rd34, %r87, 4;
	add.s64 	%rd35, %rd26, %rd34;
	add.s64 	%rd57, %rd1, %rd35;
	neg.s32 	%r89, %r11;
$L__BB4_14:
	.pragma "nounroll";
	ld.global.f32 	%f83, [%rd57];
	max.f32 	%f354, %f354, %f83;
	add.s64 	%rd57, %rd57, 4;
	add.s32 	%r89, %r89, 1;
	setp.ne.s32 	%p10, %r89, 0;
	@%p10 bra 	$L__BB4_14;
$L__BB4_15:
	shl.b64 	%rd36, %rd3, 2;
	add.s64 	%rd9, %rd2, %rd36;
	setp.lt.s32 	%p11, %r47, 1;
	mov.f32 	%f362, 0f00000000;
	@%p11 bra 	$L__BB4_27;
	and.b32  	%r17, %r47, 7;
	setp.lt.u32 	%p12, %r47, 8;
	mov.f32 	%f362, 0f00000000;
	mov.b32 	%r92, 0;
	@%p12 bra 	$L__BB4_19;
	and.b32  	%r92, %r47, 2147483640;
	neg.s32 	%r95, %r92;
	add.s64 	%rd38, %rd26, 16;
	add.s64 	%rd60, %rd1, %rd38;
	add.s64 	%rd59, %rd2, %rd38;
	mov.f32 	%f362, 0f00000000;
$L__BB4_18:
	.pragma "nounroll";
	ld.global.f32 	%f88, [%rd60+-16];
	sub.f32 	%f89, %f88, %f354;
	fma.rn.f32 	%f90, %f89, 0f3BBB989D, 0f3F000000;
	cvt.sat.f32.f32 	%f91, %f90;
	mov.f32 	%f92, 0f4B400001;
	mov.f32 	%f93, 0f437C0000;
	fma.rm.f32 	%f94, %f91, %f93, %f92;
	add.f32 	%f95, %f94, 0fCB40007F;
	neg.f32 	%f96, %f95;
	fma.rn.f32 	%f97, %f89, 0f3FB8AA3B, %f96;
	fma.rn.f32 	%f98, %f89, 0f32A57060, %f97;
	mov.b32 	%r54, %f94;
	shl.b32 	%r55, %r54, 23;
	mov.b32 	%f99, %r55;
	ex2.approx.ftz.f32 	%f100, %f98;
	mul.f32 	%f101, %f100, %f99;
	st.global.f32 	[%rd59+-16], %f101;
	add.f32 	%f102, %f362, %f101;
	ld.global.f32 	%f103, [%rd60+-12];
	sub.f32 	%f104, %f103, %f354;
	fma.rn.f32 	%f105, %f104, 0f3BBB989D, 0f3F000000;
	cvt.sat.f32.f32 	%f106, %f105;
	fma.rm.f32 	%f107, %f106, %f93, %f92;
	add.f32 	%f108, %f107, 0fCB40007F;
	neg.f32 	%f109, %f108;
	fma.rn.f32 	%f110, %f104, 0f3FB8AA3B, %f109;
	fma.rn.f32 	%f111, %f104, 0f32A57060, %f110;
	mov.b32 	%r56, %f107;
	shl.b32 	%r57, %r56, 23;
	mov.b32 	%f112, %r57;
	ex2.approx.ftz.f32 	%f113, %f111;
	mul.f32 	%f114, %f113, %f112;
	st.global.f32 	[%rd59+-12], %f114;
	add.f32 	%f115, %f102, %f114;
	ld.global.f32 	%f116, [%rd60+-8];
	sub.f32 	%f117, %f116, %f354;
	fma.rn.f32 	%f118, %f117, 0f3BBB989D, 0f3F000000;
	cvt.sat.f32.f32 	%f119, %f118;
	fma.rm.f32 	%f120, %f119, %f93, %f92;
	add.f32 	%f121, %f120, 0fCB40007F;
	neg.f32 	%f122, %f121;
	fma.rn.f32 	%f123, %f117, 0f3FB8AA3B, %f122;
	fma.rn.f32 	%f124, %f117, 0f32A57060, %f123;
	mov.b32 	%r58, %f120;
	shl.b32 	%r59, %r58, 23;
	mov.b32 	%f125, %r59;
	ex2.approx.ftz.f32 	%f126, %f124;
	mul.f32 	%f127, %f126, %f125;
	st.global.f32 	[%rd59+-8], %f127;
	add.f32 	%f128, %f115, %f127;
	ld.global.f32 	%f129, [%rd60+-4];
	sub.f32 	%f130, %f129, %f354;
	fma.rn.f32 	%f131, %f130, 0f3BBB989D, 0f3F000000;
	cvt.sat.f32.f32 	%f132, %f131;
	fma.rm.f32 	%f133, %f132, %f93, %f92;
	add.f32 	%f134, %f133, 0fCB40007F;
	neg.f32 	%f135, %f134;
	fma.rn.f32 	%f136, %f130, 0f3FB8AA3B, %f135;
	fma.rn.f32 	%f137, %f130, 0f32A57060, %f136;
	mov.b32 	%r60, %f133;
	shl.b32 	%r61, %r60, 23;
	mov.b32 	%f138, %r61;
	ex2.approx.ftz.f32 	%f139, %f137;
	mul.f32 	%f140, %f139, %f138;
	st.global.f32 	[%rd59+-4], %f140;
	add.f32 	%f141, %f128, %f140;
	ld.global.f32 	%f142, [%rd60];
	sub.f32 	%f143, %f142, %f354;
	fma.rn.f32 	%f144, %f143, 0f3BBB989D, 0f3F000000;
	cvt.sat.f32.f32 	%f145, %f144;
	fma.rm.f32 	%f146, %f145, %f93, %f92;
	add.f32 	%f147, %f146, 0fCB40007F;
	neg.f32 	%f148, %f147;
	fma.rn.f32 	%f149, %f143, 0f3FB8AA3B, %f148;
	fma.rn.f32 	%f150, %f143, 0f32A57060, %f149;
	mov.b32 	%r62, %f146;
	shl.b32 	%r63, %r62, 23;
	mov.b32 	%f151, %r63;
	ex2.approx.ftz.f32 	%f152, %f150;
	mul.f32 	%f153, %f152, %f151;
	st.global.f32 	[%rd59], %f153;
	add.f32 	%f154, %f141, %f153;
	ld.global.f32 	%f155, [%rd60+4];
	sub.f32 	%f156, %f155, %f354;
	fma.rn.f32 	%f157, %f156, 0f3BBB989D, 0f3F000000;
	cvt.sat.f32.f32 	%f158, %f157;
	fma.rm.f32 	%f159, %f158, %f93, %f92;
	add.f32 	%f160, %f159, 0fCB40007F;
	neg.f32 	%f161, %f160;
	fma.rn.f32 	%f162, %f156, 0f3FB8AA3B, %f161;
	fma.rn.f32 	%f163, %f156, 0f32A57060, %f162;
	mov.b32 	%r64, %f159;
	shl.b32 	%r65, %r64, 23;
	mov.b32 	%f164, %r65;
	ex2.approx.ftz.f32 	%f165, %f163;
	mul.f32 	%f166, %f165, %f164;
	st.global.f32 	[%rd59+4], %f166;
	add.f32 	%f167, %f154, %f166;
	ld.global.f32 	%f168, [%rd60+8];
	sub.f32 	%f169, %f168, %f354;
	fma.rn.f32 	%f170, %f169, 0f3BBB989D, 0f3F000000;
	cvt.sat.f32.f32 	%f171, %f170;
	fma.rm.f32 	%f172, %f171, %f93, %f92;
	add.f32 	%f173, %f172, 0fCB40007F;
	neg.f32 	%f174, %f173;
	fma.rn.f32 	%f175, %f169, 0f3FB8AA3B, %f174;
	fma.rn.f32 	%f176, %f169, 0f32A57060, %f175;
	mov.b32 	%r66, %f172;
	shl.b32 	%r67, %r66, 23;
	mov.b32 	%f177, %r67;
	ex2.approx.ftz.f32 	%f178, %f176;
	mul.f32 	%f179, %f178, %f177;
	st.global.f32 	[%rd59+8], %f179;
	add.f32 	%f180, %f167, %f179;
	ld.global.f32 	%f181, [%rd60+12];
	sub.f32 	%f182, %f181, %f354;
	fma.rn.f32 	%f183, %f182, 0f3BBB989D, 0f3F000000;
	cvt.sat.f32.f32 	%f184, %f183;
	fma.rm.f32 	%f185, %f184, %f93, %f92;
	add.f32 	%f186, %f185, 0fCB40007F;
	neg.f32 	%f187, %f186;
	fma.rn.f32 	%f188, %f182, 0f3FB8AA3B, %f187;
	fma.rn.f32 	%f189, %f182, 0f32A57060, %f188;
	mov.b32 	%r68, %f185;
	shl.b32 	%r69, %r68, 23;
	mov.b32 	%f190, %r69;
	ex2.approx.ftz.f32 	%f191, %f189;
	mul.f32 	%f192, %f191, %f190;
	st.global.f32 	[%rd59+12], %f192;
	add.f32 	%f362, %f180, %f192;
	add.s32 	%r95, %r95, 8;
	add.s64 	%rd60, %rd60, 32;
	add.s64 	%rd59, %rd59, 32;
	setp.eq.s32 	%p13, %r95, 0;
	@%p13 bra 	$L__BB4_19;
	bra.uni 	$L__BB4_18;
$L__BB4_19:
	setp.eq.s32 	%p14, %r17, 0;
	@%p14 bra 	$L__BB4_27;
	and.b32  	%r25, %r47, 3;
	setp.lt.u32 	%p15, %r17, 4;
	@%p15 bra 	$L__BB4_22;
	mul.wide.u32 	%rd39, %r92, 4;
	add.s64 	%rd40, %rd4, %rd39;
	ld.global.f32 	%f194, [%rd40];
	sub.f32 	%f195, %f194, %f354;
	fma.rn.f32 	%f196, %f195, 0f3BBB989D, 0f3F000000;
	cvt.sat.f32.f32 	%f197, %f196;
	mov.f32 	%f198, 0f4B400001;
	mov.f32 	%f199, 0f437C0000;
	fma.rm.f32 	%f200, %f197, %f199, %f198;
	add.f32 	%f201, %f200, 0fCB40007F;
	neg.f32 	%f202, %f201;
	fma.rn.f32 	%f203, %f195, 0f3FB8AA3B, %f202;
	fma.rn.f32 	%f204, %f195, 0f32A57060, %f203;
	mov.b32 	%r70, %f200;
	shl.b32 	%r71, %r70, 23;
	mov.b32 	%f205, %r71;
	ex2.approx.ftz.f32 	%f206, %f204;
	mul.f32 	%f207, %f206, %f205;
	add.s64 	%rd41, %rd9, %rd39;
	st.global.f32 	[%rd41], %f207;
	add.f32 	%f208, %f362, %f207;
	ld.global.f32 	%f209, [%rd40+4];
	sub.f32 	%f210, %f209, %f354;
	fma.rn.f32 	%f211, %f210, 0f3BBB989D, 0f3F000000;
	cvt.sat.f32.f32 	%f212, %f211;
	fma.rm.f32 	%f213, %f212, %f199, %f198;
	add.f32 	%f214, %f213, 0fCB40007F;
	neg.f32 	%f215, %f214;
	fma.rn.f32 	%f216, %f210, 0f3FB8AA3B, %f215;
	fma.rn.f32 	%f217, %f210, 0f32A57060, %f216;
	mov.b32 	%r72, %f213;
	shl.b32 	%r73, %r72, 23;
	mov.b32 	%f218, %r73;
	ex2.approx.ftz.f32 	%f219, %f217;
	mul.f32 	%f220, %f219, %f218;
	st.global.f32 	[%rd41+4], %f220;
	add.f32 	%f221, %f208, %f220;
	ld.global.f32 	%f222, [%rd40+8];
	sub.f32 	%f223, %f222, %f354;
	fma.rn.f32 	%f224, %f223, 0f3BBB989D, 0f3F000000;
	cvt.sat.f32.f32 	%f225, %f224;
	fma.rm.f32 	%f226, %f225, %f199, %f198;
	add.f32 	%f227, %f226, 0fCB40007F;
	neg.f32 	%f228, %f227;
	fma.rn.f32 	%f229, %f223, 0f3FB8AA3B, %f228;
	fma.rn.f32 	%f230, %f223, 0f32A57060, %f229;
	mov.b32 	%r74, %f226;
	shl.b32 	%r75, %r74, 23;
	mov.b32 	%f231, %r75;
	ex2.approx.ftz.f32 	%f232, %f230;
	mul.f32 	%f233, %f232, %f231;
	st.global.f32 	[%rd41+8], %f233;
	add.f32 	%f234, %f221, %f233;
	ld.global.f32 	%f235, [%rd40+12];
	sub.f32 	%f236, %f235, %f354;
	fma.rn.f32 	%f237, %f236, 0f3BBB989D, 0f3F000000;
	cvt.sat.f32.f32 	%f238, %f237;
	fma.rm.f32 	%f239, %f238, %f199, %f198;
	add.f32 	%f240, %f239, 0fCB40007F;
	neg.f32 	%f241, %f240;
	fma.rn.f32 	%f242, %f236, 0f3FB8AA3B, %f241;
	fma.rn.f32 	%f243, %f236, 0f32A57060, %f242;
	mov.b32 	%r76, %f239;
	shl.b32 	%r77, %r76, 23;
	mov.b32 	%f244, %r77;
	ex2.approx.ftz.f32 	%f245, %f243;
	mul.f32 	%f246, %f245, %f244;
	st.global.f32 	[%rd41+12], %f246;
	add.f32 	%f362, %f234, %f246;
	add.s32 	%r92, %r92, 4;
$L__BB4_22:
	setp.eq.s32 	%p16, %r25, 0;
	@%p16 bra 	$L__BB4_27;
	setp.eq.s32 	%p17, %r25, 1;
	@%p17 bra 	$L__BB4_25;
	mul.wide.u32 	%rd42, %r92, 4;
	add.s64 	%rd43, %rd4, %rd42;
	ld.global.f32 	%f248, [%rd43];
	sub.f32 	%f249, %f248, %f354;
	fma.rn.f32 	%f250, %f249, 0f3BBB989D, 0f3F000000;
	cvt.sat.f32.f32 	%f251, %f250;
	mov.f32 	%f252, 0f4B400001;
	mov.f32 	%f253, 0f437C0000;
	fma.rm.f32 	%f254, %f251, %f253, %f252;
	add.f32 	%f255, %f254, 0fCB40007F;
	neg.f32 	%f256, %f255;
	fma.rn.f32 	%f257, %f249, 0f3FB8AA3B, %f256;
	fma.rn.f32 	%f258, %f249, 0f32A57060, %f257;
	mov.b32 	%r78, %f254;
	shl.b32 	%r79, %r78, 23;
	mov.b32 	%f259, %r79;
	ex2.approx.ftz.f32 	%f260, %f258;
	mul.f32 	%f261, %f260, %f259;
	add.s64 	%rd44, %rd9, %rd42;
	st.global.f32 	[%rd44], %f261;
	add.f32 	%f262, %f362, %f261;
	ld.global.f32 	%f263, [%rd43+4];
	sub.f32 	%f264, %f263, %f354;
	fma.rn.f32 	%f265, %f264, 0f3BBB989D, 0f3F000000;
	cvt.sat.f32.f32 	%f266, %f265;
	fma.rm.f32 	%f267, %f266, %f253, %f252;
	add.f32 	%f268, %f267, 0fCB40007F;
	neg.f32 	%f269, %f268;
	fma.rn.f32 	%f270, %f264, 0f3FB8AA3B, %f269;
	fma.rn.f32 	%f271, %f264, 0f32A57060, %f270;
	mov.b32 	%r80, %f267;
	shl.b32 	%r81, %r80, 23;
	mov.b32 	%f272, %r81;
	ex2.approx.ftz.f32 	%f273, %f271;
	mul.f32 	%f274, %f273, %f272;
	st.global.f32 	[%rd44+4], %f274;
	add.f32 	%f362, %f262, %f274;
	add.s32 	%r92, %r92, 2;
$L__BB4_25:
	and.b32  	%r82, %r47, 1;
	setp.eq.b32 	%p18, %r82, 1;
	not.pred 	%p19, %p18;
	@%p19 bra 	$L__BB4_27;
	mul.wide.u32 	%rd45, %r92, 4;
	add.s64 	%rd46, %rd4, %rd45;
	ld.global.f32 	%f275, [%rd46];
	sub.f32 	%f276, %f275, %f354;
	fma.rn.f32 	%f277, %f276, 0f3BBB989D, 0f3F000000;
	cvt.sat.f32.f32 	%f278, %f277;
	mov.f32 	%f279, 0f4B400001;
	mov.f32 	%f280, 0f437C0000;
	fma.rm.f32 	%f281, %f278, %f280, %f279;
	add.f32 	%f282, %f281, 0fCB40007F;
	neg.f32 	%f283, %f282;
	fma.rn.f32 	%f284, %f276, 0f3FB8AA3B, %f283;
	fma.rn.f32 	%f285, %f276, 0f32A57060, %f284;
	mov.b32 	%r83, %f281;
	shl.b32 	%r84, %r83, 23;
	mov.b32 	%f286, %r84;
	ex2.approx.ftz.f32 	%f287, %f285;
	mul.f32 	%f288, %f287, %f286;
	add.s64 	%rd47, %rd9, %rd45;
	st.global.f32 	[%rd47], %f288;
	add.f32 	%f362, %f362, %f288;
$L__BB4_27:
	setp.lt.s32 	%p20, %r47, 1;
	@%p20 bra 	$L__BB4_40;
	and.b32  	%r30, %r47, 15;
	setp.lt.u32 	%p21, %r47, 16;
	mov.b32 	%r97, 0;
	@%p21 bra 	$L__BB4_31;
	and.b32  	%r97, %r47, 2147483632;
	neg.s32 	%r96, %r97;
	add.s64 	%rd49, %rd26, %rd2;
	add.s64 	%rd61, %rd49, 32;
$L__BB4_30:
	.pragma "nounroll";
	ld.global.f32 	%f289, [%rd61+-32];
	div.rn.f32 	%f290, %f289, %f362;
	st.global.f32 	[%rd61+-32], %f290;
	ld.global.f32 	%f291, [%rd61+-28];
	div.rn.f32 	%f292, %f291, %f362;
	st.global.f32 	[%rd61+-28], %f292;
	ld.global.f32 	%f293, [%rd61+-24];
	div.rn.f32 	%f294, %f293, %f362;
	st.global.f32 	[%rd61+-24], %f294;
	ld.global.f32 	%f295, [%rd61+-20];
	div.rn.f32 	%f296, %f295, %f362;
	st.global.f32 	[%rd61+-20], %f296;
	ld.global.f32 	%f297, [%rd61+-16];
	div.rn.f32 	%f298, %f297, %f362;
	st.global.f32 	[%rd61+-16], %f298;
	ld.global.f32 	%f299, [%rd61+-12];
	div.rn.f32 	%f300, %f299, %f362;
	st.global.f32 	[%rd61+-12], %f300;
	ld.global.f32 	%f301, [%rd61+-8];
	div.rn.f32 	%f302, %f301, %f362;
	st.global.f32 	[%rd61+-8], %f302;
	ld.global.f32 	%f303, [%rd61+-4];
	div.rn.f32 	%f304, %f303, %f362;
	st.global.f32 	[%rd61+-4], %f304;
	ld.global.f32 	%f305, [%rd61];
	div.rn.f32 	%f306, %f305, %f362;
	st.global.f32 	[%rd61], %f306;
	ld.global.f32 	%f307, [%rd61+4];
	div.rn.f32 	%f308, %f307, %f362;
	st.global.f32 	[%rd61+4], %f308;
	ld.global.f32 	%f309, [%rd61+8];
	div.rn.f32 	%f310, %f309, %f362;
	st.global.f32 	[%rd61+8], %f310;
	ld.global.f32 	%f311, [%rd61+12];
	div.rn.f32 	%f312, %f311, %f362;
	st.global.f32 	[%rd61+12], %f312;
	ld.global.f32 	%f313, [%rd61+16];
	div.rn.f32 	%f314, %f313, %f362;
	st.global.f32 	[%rd61+16], %f314;
	ld.global.f32 	%f315, [%rd61+20];
	div.rn.f32 	%f316, %f315, %f362;
	st.global.f32 	[%rd61+20], %f316;
	ld.global.f32 	%f317, [%rd61+24];
	div.rn.f32 	%f318, %f317, %f362;
	st.global.f32 	[%rd61+24], %f318;
	ld.global.f32 	%f319, [%rd61+28];
	div.rn.f32 	%f320, %f319, %f362;
	st.global.f32 	[%rd61+28], %f320;
	add.s32 	%r96, %r96, 16;
	add.s64 	%rd61, %rd61, 64;
	setp.ne.s32 	%p22, %r96, 0;
	@%p22 bra 	$L__BB4_30;
$L__BB4_31:
	setp.eq.s32 	%p23, %r30, 0;
	@%p23 bra 	$L__BB4_40;
	and.b32  	%r38, %r47, 7;
	setp.lt.u32 	%p24, %r30, 8;
	@%p24 bra 	$L__BB4_34;
	mul.wide.u32 	%rd50, %r97, 4;
	add.s64 	%rd51, %rd9, %rd50;
	ld.global.f32 	%f321, [%rd51];
	div.rn.f32 	%f322, %f321, %f362;
	st.global.f32 	[%rd51], %f322;
	ld.global.f32 	%f323, [%rd51+4];
	div.rn.f32 	%f324, %f323, %f362;
	st.global.f32 	[%rd51+4], %f324;
	ld.global.f32 	%f325, [%rd51+8];
	div.rn.f32 	%f326, %f325, %f362;
	st.global.f32 	[%rd51+8], %f326;
	ld.global.f32 	%f327, [%rd51+12];
	div.rn.f32 	%f328, %f327, %f362;
	st.global.f32 	[%rd51+12], %f328;
	ld.global.f32 	%f329, [%rd51+16];
	div.rn.f32 	%f330, %f329, %f362;
	st.global.f32 	[%rd51+16], %f330;
	ld.global.f32 	%f331, [%rd51+20];
	div.rn.f32 	%f332, %f331, %f362;
	st.global.f32 	[%rd51+20], %f332;
	ld.global.f32 	%f333, [%rd51+24];
	div.rn.f32 	%f334, %f333, %f362;
	st.global.f32 	[%rd51+24], %f334;
	ld.global.f32 	%f335, [%rd51+28];
	div.rn.f32 	%f336, %f335, %f362;
	st.global.f32 	[%rd51+28], %f336;
	add.s32 	%r97, %r97, 8;
$L__BB4_34:
	setp.eq.s32 	%p25, %r38, 0;
	@%p25 bra 	$L__BB4_40;
	and.b32  	%r41, %r47, 3;
	setp.lt.u32 	%p26, %r38, 4;
	@%p26 bra 	$L__BB4_37;
	mul.wide.u32 	%rd52, %r97, 4;
	add.s64 	%rd53, %rd9, %rd52;
	ld.global.f32 	%f337, [%rd53];
	div.rn.f32 	%f338, %f337, %f362;
	st.global.f32 	[%rd53], %f338;
	ld.global.f32 	%f339, [%rd53+4];
	div.rn.f32 	%f340, %f339, %f362;
	st.global.f32 	[%rd53+4], %f340;
	ld.global.f32 	%f341, [%rd53+8];
	div.rn.f32 	%f342, %f341, %f362;
	st.global.f32 	[%rd53+8], %f342;
	ld.global.f32 	%f343, [%rd53+12];
	div.rn.f32 	%f344, %f343, %f362;
	st.global.f32 	[%rd53+12], %f344;
	add.s32 	%r97, %r97, 4;
$L__BB4_37:
	setp.eq.s32 	%p27, %r41, 0;
	@%p27 bra 	$L__BB4_40;
	mul.wide.u32 	%rd55, %r97, 4;
	add.s64 	%rd56, %rd26, %rd55;
	add.s64 	%rd62, %rd2, %rd56;
	neg.s32 	%r100, %r41;
$L__BB4_39:
	.pragma "nounroll";
	ld.global.f32 	%f345, [%rd62];
	div.rn.f32 	%f346, %f345, %f362;
	st.global.f32 	[%rd62], %f346;
	add.s64 	%rd62, %rd62, 4;
	add.s32 	%r100, %r100, 1;
	setp.ne.s32 	%p28, %r100, 0;
	@%p28 bra 	$L__BB4_39;
$L__BB4_40:
	ret;

}


// ===== COMPILED SASS (sm_100) =====

	.target	sm_100

	.elftype	@"ET_EXEC"


//--------------------- .note.nv.tkinfo           --------------------------
	.section	.note.nv.tkinfo,"",@"SHT_NOTE"
	.sectionflags	@"SHF_NOTE_NV_TKINFO"
	.tkinfo
        /*0018*/ 	.word	0x00000002
        /*0030*/ 	.string	""
        /*0030*/ 	.string	"ptxas"
        /*0030*/ 	.string	"Cuda compilation tools, release 13.0, V13.0.88"
        /*0030*/ 	.string	"Build cuda_13.0.r13.0/compiler.36424714_0"
        /*0030*/ 	.string	"-arch sm_100 -m 64 "



//--------------------- .note.nv.cuinfo           --------------------------
	.section	.note.nv.cuinfo,"",@"SHT_NOTE"
	.sectionflags	@"SHF_NOTE_NV_CUINFO"
        /*0018*/ 	.short	0x0002
        /*001a*/ 	.short	0x0064
        /*001c*/ 	.short	0x0082
	.zero		2


//--------------------- .nv.info                  --------------------------
	.section	.nv.info,"",@"SHT_CUDA_INFO"
	.align	4


	//----- nvinfo : EIATTR_REGCOUNT
	.align		4
        /*0000*/ 	.byte	0x04, 0x2f
        /*0002*/ 	.short	(.L_1 - .L_0)
	.align		4
.L_0:
        /*0004*/ 	.word	index@(_Z11relu_kernelPKfPfi)
        /*0008*/ 	.word	0x0000000a


	//----- nvinfo : EIATTR_FRAME_SIZE
	.align		4
.L_1:
        /*000c*/ 	.byte	0x04, 0x11
        /*000e*/ 	.short	(.L_3 - .L_2)
	.align		4
.L_2:
        /*0010*/ 	.word	index@(_Z11relu_kernelPKfPfi)
        /*0014*/ 	.word	0x00000000


	//----- nvinfo : EIATTR_REGCOUNT
	.align		4
.L_3:
        /*0018*/ 	.byte	0x04, 0x2f
        /*001a*/ 	.short	(.L_5 - .L_4)
	.align		4
.L_4:
        /*001c*/ 	.word	index@(_Z22relu_derivative_kernelPKfPfi)
        /*0020*/ 	.word	0x0000000a


	//----- nvinfo : EIATTR_FRAME_SIZE
	.align		4
.L_5:
        /*0024*/ 	.byte	0x04, 0x11
        /*0026*/ 	.short	(.L_7 - .L_6)
	.align		4
.L_6:
        /*0028*/ 	.word	index@(_Z22relu_derivative_kernelPKfPfi)
        /*002c*/ 	.word	0x00000000


	//----- nvinfo : EIATTR_REGCOUNT
	.align		4
.L_7:
        /*0030*/ 	.byte	0x04, 0x2f
        /*0032*/ 	.short	(.L_9 - .L_8)
	.align		4
.L_8:
        /*0034*/ 	.word	index@(_Z14sigmoid_kernelPKfPfi)
        /*0038*/ 	.word	0x0000000e


	//----- nvinfo : EIATTR_FRAME_SIZE
	.align		4
.L_9:
        /*003c*/ 	.byte	0x04, 0x11
        /*003e*/ 	.short	(.L_11 - .L_10)
	.align		4
.L_10:
        /*0040*/ 	.word	index@($__internal_2_$__cuda_sm20_rcp_rn_f32_slowpath)
        /*0044*/ 	.word	0x00000000


	//----- nvinfo : EIATTR_FRAME_SIZE
	.align		4
.L_11:
        /*0048*/ 	.byte	0x04, 0x11
        /*004a*/ 	.short	(.L_13 - .L_12)
	.align		4
.L_12:
        /*004c*/ 	.word	index@(_Z14sigmoid_kernelPKfPfi)
        /*0050*/ 	.word	0x00000000


	//----- nvinfo : EIATTR_REGCOUNT
	.align		4
.L_13:
        /*0054*/ 	.byte	0x04, 0x2f
        /*0056*/ 	.short	(.L_15 - .L_14)
	.align		4
.L_14:
        /*0058*/ 	.word	index@(_Z25sigmoid_derivative_kernelPKfPfi)
        /*005c*/ 	.word	0x0000000e


	//----- nvinfo : EIATTR_FRAME_SIZE
	.align		4
.L_15:
        /*0060*/ 	.byte	0x04, 0x11
        /*0062*/ 	.short	(.L_17 - .L_16)
	.align		4
.L_16:
        /*0064*/ 	.word	index@($__internal_1_$__cuda_sm20_rcp_rn_f32_slowpath)
        /*0068*/ 	.word	0x00000000


	//----- nvinfo : EIATTR_FRAME_SIZE
	.align		4
.L_17:
        /*006c*/ 	.byte	0x04, 0x11
        /*006e*/ 	.short	(.L_19 - .L_18)
	.align		4
.L_18:
        /*0070*/ 	.word	index@(_Z25sigmoid_derivative_kernelPKfPfi)
        /*0074*/ 	.word	0x00000000


	//----- nvinfo : EIATTR_REGCOUNT
	.align		4
.L_19:
        /*0078*/ 	.byte	0x04, 0x2f
        /*007a*/ 	.short	(.L_21 - .L_20)
	.align		4
.L_20:
        /*007c*/ 	.word	index@(_Z14softmax_kernelPKfPfii)
        /*0080*/ 	.word	0x00000020


	//----- nvinfo : EIATTR_FRAME_SIZE
	.align		4
.L_21:
        /*0084*/ 	.byte	0x04, 0x11
        /*0086*/ 	.short	(.L_23 - .L_22)
	.align		4
.L_22:
        /*0088*/ 	.word	index@($__internal_0_$__cuda_sm3x_div_rn_noftz_f32_slowpath)
        /*008c*/ 	.word	0x00000000


	//----- nvinfo : EIATTR_FRAME_SIZE
	.align		4
.L_23:
        /*0090*/ 	.byte	0x04, 0x11
        /*0092*/ 	.short	(.L_25 - .L_24)
	.align		4
.L_24:
        /*0094*/ 	.word	index@(_Z14softmax_kernelPKfPfii)
        /*0098*/ 	.word	0x00000000


	//----- nvinfo : EIATTR_MIN_STACK_SIZE
	.align		4
.L_25:
        /*009c*/ 	.byte	0x04, 0x12
        /*009e*/ 	.short	(.L_27 - .L_26)
	.align		4
.L_26:
        /*00a0*/ 	.word	index@(_Z14softmax_kernelPKfPfii)
        /*00a4*/ 	.word	0x00000000


	//----- nvinfo : EIATTR_MIN_STACK_SIZE
	.align		4
.L_27:
        /*00a8*/ 	.byte	0x04, 0x12
        /*00aa*/ 	.short	(.L_29 - .L_28)
	.align		4
.L_28:
        /*00ac*/ 	.word	index@(_Z25sigmoid_derivative_kernelPKfPfi)
        /*00b0*/ 	.word	0x00000000


	//----- nvinfo : EIATTR_MIN_STACK_SIZE
	.align		4
.L_29:
        /*00b4*/ 	.byte	0x04, 0x12
        /*00b6*/ 	.short	(.L_31 - .L_30)
	.align		4
.L_30:
        /*00b8*/ 	.word	index@(_Z14sigmoid_kernelPKfPfi)
        /*00bc*/ 	.word	0x00000000


	//----- nvinfo : EIATTR_MIN_STACK_SIZE
	.align		4
.L_31:
        /*00c0*/ 	.byte	0x04, 0x12
        /*00c2*/ 	.short	(.L_33 - .L_32)
	.align		4
.L_32:
        /*00c4*/ 	.word	index@(_Z22relu_derivative_kernelPKfPfi)
        /*00c8*/ 	.word	0x00000000


	//----- nvinfo : EIATTR_MIN_STACK_SIZE
	.align		4
.L_33:
        /*00cc*/ 	.byte	0x04, 0x12
        /*00ce*/ 	.short	(.L_35 - .L_34)
	.align		4
.L_34:
        /*00d0*/ 	.word	index@(_Z11relu_kernelPKfPfi)
        /*00d4*/ 	.word	0x00000000
.L_35:


//--------------------- .nv.compat                --------------------------
	.section	.nv.compat,"",@"SHT_CUDA_COMPAT_INFO"
	.align	4
        /*0000*/ 	.byte	0x02, 0x09, 0x00, 0x00, 0x02, 0x02, 0x01, 0x00, 0x02, 0x05, 0x05, 0x00, 0x03, 0x07, 0x01, 0x01
        /*0010*/ 	.byte	0x02, 0x03, 0x00, 0x00, 0x02, 0x06, 0x01, 0x00, 0x04, 0x0b, 0x08, 0x00, 0x01, 0x00, 0x00, 0x00
        /*0020*/ 	.byte	0x00, 0x00, 0x00, 0x00


//--------------------- .nv.info._Z14softmax_kernelPKfPfii --------------------------
	.section	.nv.info._Z14softmax_kernelPKfPfii,"",@"SHT_CUDA_INFO"
	.sectionflags	@""
	.align	4


	//----- nvinfo : EIATTR_CUDA_API_VERSION
	.align		4
        /*0000*/ 	.byte	0x04, 0x37
        /*0002*/ 	.short	(.L_37 - .L_36)
.L_36:
        /*0004*/ 	.word	0x00000082


	//----- nvinfo : EIATTR_KPARAM_INFO
	.align		4
.L_37:
        /*0008*/ 	.byte	0x04, 0x17
        /*000a*/ 	.short	(.L_39 - .L_38)
.L_38:
        /*000c*/ 	.word	0x00000000
        /*0010*/ 	.short	0x0003
        /*0012*/ 	.short	0x0014
        /*0014*/ 	.byte	0x00, 0xf0, 0x11, 0x00


	//----- nvinfo : EIATTR_KPARAM_INFO
	.align		4
.L_39:
        /*0018*/ 	.byte	0x04, 0x17
        /*001a*/ 	.short	(.L_41 - .L_40)
.L_40:
        /*001c*/ 	.word	0x00000000
        /*0020*/ 	.short	0x0002
        /*0022*/ 	.short	0x0010
        /*0024*/ 	.byte	0x00, 0xf0, 0x11, 0x00


	//----- nvinfo : EIATTR_KPARAM_INFO
	.align		4
.L_41:
        /*0028*/ 	.byte	0x04, 0x17
        /*002a*/ 	.short	(.L_43 - .L_42)
.L_42:
        /*002c*/ 	.word	0x00000000
        /*0030*/ 	.short	0x0001
        /*0032*/ 	.short	0x0008
        /*0034*/ 	.byte	0x00, 0xf5, 0x21, 0x00


	//----- nvinfo : EIATTR_KPARAM_INFO
	.align		4
.L_43:
        /*0038*/ 	.byte	0x04, 0x17
        /*003a*/ 	.short	(.L_45 - .L_44)
.L_44:
        /*003c*/ 	.word	0x00000000
        /*0040*/ 	.short	0x0000
        /*0042*/ 	.short	0x0000
        /*0044*/ 	.byte	0x00, 0xf5, 0x21, 0x00


	//----- nvinfo : EIATTR_SPARSE_MMA_MASK
	.align		4
.L_45:
        /*0048*/ 	.byte	0x03, 0x50
        /*004a*/ 	.short	0x0000


	//----- nvinfo : EIATTR_MAXREG_COUNT
	.align		4
        /*004c*/ 	.byte	0x03, 0x1b
        /*004e*/ 	.short	0x00ff


	//----- nvinfo : EIATTR_MERCURY_ISA_VERSION
	.align		4
        /*0050*/ 	.byte	0x03, 0x5f
        /*0052*/ 	.short	0x0101


	//----- nvinfo : EIATTR_VRC_CTA_INIT_COUNT
	.align		4
        /*0054*/ 	.byte	0x02, 0x4a
	.zero		1
	.zero		1


	//----- nvinfo : EIATTR_EXIT_INSTR_OFFSETS
	.align		4
        /*0058*/ 	.byte	0x04, 0x1c
        /*005a*/ 	.short	(.L_47 - .L_46)


	//   ....[0]....
.L_46:
        /*005c*/ 	.word	0x00000040


	//   ....[1]....
        /*0060*/ 	.word	0x000015d0


	//   ....[2]....
        /*0064*/ 	.word	0x00002470


	//   ....[3]....
        /*0068*/ 	.word	0x00002bb0


	//   ....[4]....
        /*006c*/ 	.word	0x00002fb0


	//   ....[5]....
        /*0070*/ 	.word	0x00003160


	//----- nvinfo : EIATTR_CRS_STACK_SIZE
	.align		4
.L_47:
        /*0074*/ 	.byte	0x04, 0x1e
        /*0076*/ 	.short	(.L_49 - .L_48)
.L_48:
        /*0078*/ 	.word	0x00000000


	//----- nvinfo : EIATTR_CBANK_PARAM_SIZE
	.align		4
.L_49:
        /*007c*/ 	.byte	0x03, 0x19
        /*007e*/ 	.short	0x0018


	//----- nvinfo : EIATTR_PARAM_CBANK
	.align		4
        /*0080*/ 	.byte	0x04, 0x0a
        /*0082*/ 	.short	(.L_51 - .L_50)
	.align		4
.L_50:
        /*0084*/ 	.word	index@(.nv.constant0._Z14softmax_kernelPKfPfii)
        /*0088*/ 	.short	0x0380
        /*008a*/ 	.short	0x0018


	//----- nvinfo : EIATTR_SW_WAR
	.align		4
.L_51:
        /*008c*/ 	.byte	0x04, 0x36
        /*008e*/ 	.short	(.L_53 - .L_52)
.L_52:
        /*0090*/ 	.word	0x00000008
.L_53:


//--------------------- .nv.info._Z25sigmoid_derivative_kernelPKfPfi --------------------------
	.section	.nv.info._Z25sigmoid_derivative_kernelPKfPfi,"",@"SHT_CUDA_INFO"
	.sectionflags	@""
	.align	4


	//----- nvinfo : EIATTR_CUDA_API_VERSION
	.align		4
        /*0000*/ 	.byte	0x04, 0x37
        /*0002*/ 	.short	(.L_55 - .L_54)
.L_54:
        /*0004*/ 	.word	0x00000082


	//----- nvinfo : EIATTR_KPARAM_INFO
	.align		4
.L_55:
        /*0008*/ 	.byte	0x04, 0x17
        /*000a*/ 	.short	(.L_57 - .L_56)
.L_56:
        /*000c*/ 	.word	0x00000000
        /*0010*/ 	.short	0x0002
        /*0012*/ 	.short	0x0010
        /*0014*/ 	.byte	0x00, 0xf0, 0x11, 0x00


	//----- nvinfo : EIATTR_KPARAM_INFO
	.align		4
.L_57:
        /*0018*/ 	.byte	0x04, 0x17
        /*001a*/ 	.short	(.L_59 - .L_58)
.L_58:
        /*001c*/ 	.word	0x00000000
        /*0020*/ 	.short	0x0001
        /*0022*/ 	.short	0x0008
        /*0024*/ 	.byte	0x00, 0xf5, 0x21, 0x00


	//----- nvinfo : EIATTR_KPARAM_INFO
	.align		4
.L_59:
        /*0028*/ 	.byte	0x04, 0x17
        /*002a*/ 	.short	(.L_61 - .L_60)
.L_60:
        /*002c*/ 	.word	0x00000000
        /*0030*/ 	.short	0x0000
        /*0032*/ 	.short	0x0000
        /*0034*/ 	.byte	0x00, 0xf5, 0x21, 0x00


	//----- nvinfo : EIATTR_SPARSE_MMA_MASK
	.align		4
.L_61:
        /*0038*/ 	.byte	0x03, 0x50
        /*003a*/ 	.short	0x0000


	//----- nvinfo : EIATTR_MAXREG_COUNT
	.align		4
        /*003c*/ 	.byte	0x03, 0x1b
        /*003e*/ 	.short	0x00ff


	//----- nvinfo : EIATTR_MERCURY_ISA_VERSION
	.align		4
        /*0040*/ 	.byte	0x03, 0x5f
        /*0042*/ 	.short	0x0101


	//----- nvinfo : EIATTR_VRC_CTA_INIT_COUNT
	.align		4
        /*0044*/ 	.byte	0x02, 0x4a
	.zero		1
	.zero		1


	//----- nvinfo : EIATTR_EXIT_INSTR_OFFSETS
	.align		4
        /*0048*/ 	.byte	0x04, 0x1c
        /*004a*/ 	.short	(.L_63 - .L_62)


	//   ....[0]....
.L_62:
        /*004c*/ 	.word	0x00000070


	//   ....[1]....
        /*0050*/ 	.word	0x00000280


	//----- nvinfo : EIATTR_CRS_STACK_SIZE
	.align		4
.L_63:
        /*0054*/ 	.byte	0x04, 0x1e
        /*0056*/ 	.short	(.L_65 - .L_64)
.L_64:
        /*0058*/ 	.word	0x00000000


	//----- nvinfo : EIATTR_CBANK_PARAM_SIZE
	.align		4
.L_65:
        /*005c*/ 	.byte	0x03, 0x19
        /*005e*/ 	.short	0x0014


	//----- nvinfo : EIATTR_PARAM_CBANK
	.align		4
        /*0060*/ 	.byte	0x04, 0x0a
        /*0062*/ 	.short	(.L_67 - .L_66)
	.align		4
.L_66:
        /*0064*/ 	.word	index@(.nv.constant0._Z25sigmoid_derivative_kernelPKfPfi)
        /*0068*/ 	.short	0x0380
        /*006a*/ 	.short	0x0014


	//----- nvinfo : EIATTR_SW_WAR
	.align		4
.L_67:
        /*006c*/ 	.byte	0x04, 0x36
        /*006e*/ 	.short	(.L_69 - .L_68)
.L_68:
        /*0070*/ 	.word	0x00000008
.L_69:


//--------------------- .nv.info._Z14sigmoid_kernelPKfPfi --------------------------
	.section	.nv.info._Z14sigmoid_kernelPKfPfi,"",@"SHT_CUDA_INFO"
	.sectionflags	@""
	.align	4


	//----- nvinfo : EIATTR_CUDA_API_VERSION
	.align		4
        /*0000*/ 	.byte	0x04, 0x37
        /*0002*/ 	.short	(.L_71 - .L_70)
.L_70:
        /*0004*/ 	.word	0x00000082


	//----- nvinfo : EIATTR_KPARAM_INFO
	.align		4
.L_71:
        /*0008*/ 	.byte	0x04, 0x17
        /*000a*/ 	.short	(.L_73 - .L_72)
.L_72:
        /*000c*/ 	.word	0x00000000
        /*0010*/ 	.short	0x0002
        /*0012*/ 	.short	0x0010
        /*0014*/ 	.byte	0x00, 0xf0, 0x11, 0x00


	//----- nvinfo : EIATTR_KPARAM_INFO
	.align		4
.L_73:
        /*0018*/ 	.byte	0x04, 0x17
        /*001a*/ 	.short	(.L_75 - .L_74)
.L_74:
        /*001c*/ 	.word	0x00000000
        /*0020*/ 	.short	0x0001
        /*0022*/ 	.short	0x0008
        /*0024*/ 	.byte	0x00, 0xf5, 0x21, 0x00


	//----- nvinfo : EIATTR_KPARAM_INFO
	.align		4
.L_75:
        /*0028*/ 	.byte	0x04, 0x17
        /*002a*/ 	.short	(.L_77 - .L_76)
.L_76:
        /*002c*/ 	.word	0x00000000
        /*0030*/ 	.short	0x0000
        /*0032*/ 	.short	0x0000
        /*0034*/ 	.byte	0x00, 0xf5, 0x21, 0x00


	//----- nvinfo : EIATTR_SPARSE_MMA_MASK
	.align		4
.L_77:
        /*0038*/ 	.byte	0x03, 0x50
        /*003a*/ 	.short	0x0000


	//----- nvinfo : EIATTR_MAXREG_COUNT
	.align		4
        /*003c*/ 	.byte	0x03, 0x1b
        /*003e*/ 	.short	0x00ff


	//----- nvinfo : EIATTR_MERCURY_ISA_VERSION
	.align		4
        /*0040*/ 	.byte	0x03, 0x5f
        /*0042*/ 	.short	0x0101


	//----- nvinfo : EIATTR_VRC_CTA_INIT_COUNT
	.align		4
        /*0044*/ 	.byte	0x02, 0x4a
	.zero		1
	.zero		1


	//----- nvinfo : EIATTR_EXIT_INSTR_OFFSETS
	.align		4
        /*0048*/ 	.byte	0x04, 0x1c
        /*004a*/ 	.short	(.L_79 - .L_78)


	//   ....[0]....
.L_78:
        /*004c*/ 	.word	0x00000070


	//   ....[1]....
        /*0050*/ 	.word	0x00000260


	//----- nvinfo : EIATTR_CRS_STACK_SIZE
	.align		4
.L_79:
        /*0054*/ 	.byte	0x04, 0x1e
        /*0056*/ 	.short	(.L_81 - .L_80)
.L_80:
        /*0058*/ 	.word	0x00000000


	//----- nvinfo : EIATTR_CBANK_PARAM_SIZE
	.align		4
.L_81:
        /*005c*/ 	.byte	0x03, 0x19
        /*005e*/ 	.short	0x0014


	//----- nvinfo : EIATTR_PARAM_CBANK
	.align		4
        /*0060*/ 	.byte	0x04, 0x0a
        /*0062*/ 	.short	(.L_83 - .L_82)
	.align		4
.L_82:
        /*0064*/ 	.word	index@(.nv.constant0._Z14sigmoid_kernelPKfPfi)
        /*0068*/ 	.short	0x0380
        /*006a*/ 	.short	0x0014


	//----- nvinfo : EIATTR_SW_WAR
	.align		4
.L_83:
        /*006c*/ 	.byte	0x04, 0x36
        /*006e*/ 	.short	(.L_85 - .L_84)
.L_84:
        /*0070*/ 	.word	0x00000008
.L_85:


//--------------------- .nv.info._Z22relu_derivative_kernelPKfPfi --------------------------
	.section	.nv.info._Z22relu_derivative_kernelPKfPfi,"",@"SHT_CUDA_INFO"
	.sectionflags	@""
	.align	4


	//----- nvinfo : EIATTR_CUDA_API_VERSION
	.align		4
        /*0000*/ 	.byte	0x04, 0x37
        /*0002*/ 	.short	(.L_87 - .L_86)
.L_86:
        /*0004*/ 	.word	0x00000082


	//----- nvinfo : EIATTR_KPARAM_INFO
	.align		4
.L_87:
        /*0008*/ 	.byte	0x04, 0x17
        /*000a*/ 	.short	(.L_89 - .L_88)
.L_88:
        /*000c*/ 	.word	0x00000000
        /*0010*/ 	.short	0x0002
        /*0012*/ 	.short	0x0010
        /*0014*/ 	.byte	0x00, 0xf0, 0x11, 0x00


	//----- nvinfo : EIATTR_KPARAM_INFO
	.align		4
.L_89:
        /*0018*/ 	.byte	0x04, 0x17
        /*001a*/ 	.short	(.L_91 - .L_90)
.L_90:
        /*001c*/ 	.word	0x00000000
        /*0020*/ 	.short	0x0001
        /*0022*/ 	.short	0x0008
        /*0024*/ 	.byte	0x00, 0xf5, 0x21, 0x00


	//----- nvinfo : EIATTR_KPARAM_INFO
	.align		4
.L_91:
        /*0028*/ 	.byte	0x04, 0x17
        /*002a*/ 	.short	(.L_93 - .L_92)
.L_92:
        /*002c*/ 	.word	0x00000000
        /*0030*/ 	.short	0x0000
        /*0032*/ 	.short	0x0000
        /*0034*/ 	.byte	0x00, 0xf5, 0x21, 0x00


	//----- nvinfo : EIATTR_SPARSE_MMA_MASK
	.align		4
.L_93:
        /*0038*/ 	.byte	0x03, 0x50
        /*003a*/ 	.short	0x0000


	//----- nvinfo : EIATTR_MAXREG_COUNT
	.align		4
        /*003c*/ 	.byte	0x03, 0x1b
        /*003e*/ 	.short	0x00ff


	//----- nvinfo : EIATTR_MERCURY_ISA_VERSION
	.align		4
        /*0040*/ 	.byte	0x03, 0x5f
        /*0042*/ 	.short	0x0101


	//----- nvinfo : EIATTR_VRC_CTA_INIT_COUNT
	.align		4
        /*0044*/ 	.byte	0x02, 0x4a
	.zero		1
	.zero		1


	//----- nvinfo : EIATTR_EXIT_INSTR_OFFSETS
	.align		4
        /*0048*/ 	.byte	0x04, 0x1c
        /*004a*/ 	.short	(.L_95 - .L_94)


	//   ....[0]....
.L_94:
        /*004c*/ 	.word	0x00000070


	//   ....[1]....
        /*0050*/ 	.word	0x00000100


	//----- nvinfo : EIATTR_CBANK_PARAM_SIZE
	.align		4
.L_95:
        /*0054*/ 	.byte	0x03, 0x19
        /*0056*/ 	.short	0x0014


	//----- nvinfo : EIATTR_PARAM_CBANK
	.align		4
        /*0058*/ 	.byte	0x04, 0x0a
        /*005a*/ 	.short	(.L_97 - .L_96)
	.align		4
.L_96:
        /*005c*/ 	.word	index@(.nv.constant0._Z22relu_derivative_kernelPKfPfi)
        /*0060*/ 	.short	0x0380
        /*0062*/ 	.short	0x0014


	//----- nvinfo : EIATTR_SW_WAR
	.align		4
.L_97:
        /*0064*/ 	.byte	0x04, 0x36
        /*0066*/ 	.short	(.L_99 - .L_98)
.L_98:
        /*0068*/ 	.word	0x00000008
.L_99:


//--------------------- .nv.info._Z11relu_kernelPKfPfi --------------------------
	.section	.nv.info._Z11relu_kernelPKfPfi,"",@"SHT_CUDA_INFO"
	.sectionflags	@""
	.align	4


	//----- nvinfo : EIATTR_CUDA_API_VERSION
	.align		4
        /*0000*/ 	.byte	0x04, 0x37
        /*0002*/ 	.short	(.L_101 - .L_100)
.L_100:
        /*0004*/ 	.word	0x00000082


	//----- nvinfo : EIATTR_KPARAM_INFO
	.align		4
.L_101:
        /*0008*/ 	.byte	0x04, 0x17
        /*000a*/ 	.short	(.L_103 - .L_102)
.L_102:
        /*000c*/ 	.word	0x00000000
        /*0010*/ 	.short	0x0002
        /*0012*/ 	.short	0x0010
        /*0014*/ 	.byte	0x00, 0xf0, 0x11, 0x00


	//----- nvinfo : EIATTR_KPARAM_INFO
	.align		4
.L_103:
        /*0018*/ 	.byte	0x04, 0x17
        /*001a*/ 	.short	(.L_105 - .L_104)
.L_104:
        /*001c*/ 	.word	0x00000000
        /*0020*/ 	.short	0x0001
        /*0022*/ 	.short	0x0008
        /*0024*/ 	.byte	0x00, 0xf5, 0x21, 0x00


	//----- nvinfo : EIATTR_KPARAM_INFO
	.align		4
.L_105:
        /*0028*/ 	.byte	0x04, 0x17
        /*002a*/ 	.short	(.L_107 - .L_106)
.L_106:
        /*002c*/ 	.word	0x00000000
        /*0030*/ 	.short	0x0000
        /*0032*/ 	.short	0x0000
        /*0034*/ 	.byte	0x00, 0xf5, 0x21, 0x00


	//----- nvinfo : EIATTR_SPARSE_MMA_MASK
	.align		4
.L_107:
        /*0038*/ 	.byte	0x03, 0x50
        /*003a*/ 	.short	0x0000


	//----- nvinfo : EIATTR_MAXREG_COUNT
	.align		4
        /*003c*/ 	.byte	0x03, 0x1b
        /*003e*/ 	.short	0x00ff


	//----- nvinfo : EIATTR_MERCURY_ISA_VERSION
	.align		4
        /*0040*/ 	.byte	0x03, 0x5f
        /*0042*/ 	.short	0x0101


	//----- nvinfo : EIATTR_VRC_CTA_INIT_COUNT
	.align		4
        /*0044*/ 	.byte	0x02, 0x4a
	.zero		1
	.zero		1


	//----- nvinfo : EIATTR_EXIT_INSTR_OFFSETS
	.align		4
        /*0048*/ 	.byte	0x04, 0x1c
        /*004a*/ 	.short	(.L_109 - .L_108)


	//   ....[0]....
.L_108:
        /*004c*/ 	.word	0x00000070


	//   ....[1]....
        /*0050*/ 	.word	0x00000100


	//----- nvinfo : EIATTR_CBANK_PARAM_SIZE
	.align		4
.L_109:
        /*0054*/ 	.byte	0x03, 0x19
        /*0056*/ 	.short	0x0014


	//----- nvinfo : EIATTR_PARAM_CBANK
	.align		4
        /*0058*/ 	.byte	0x04, 0x0a
        /*005a*/ 	.short	(.L_111 - .L_110)
	.align		4
.L_110:
        /*005c*/ 	.word	index@(.nv.constant0._Z11relu_kernelPKfPfi)
        /*0060*/ 	.short	0x0380
        /*0062*/ 	.short	0x0014


	//----- nvinfo : EIATTR_SW_WAR
	.align		4
.L_111:
        /*0064*/ 	.byte	0x04, 0x36
        /*0066*/ 	.short	(.L_113 - .L_112)
.L_112:
        /*0068*/ 	.word	0x00000008
.L_113:


//--------------------- .nv.callgraph             --------------------------
	.section	.nv.callgraph,"",@"SHT_CUDA_CALLGRAPH"
	.align	4
	.sectionentsize	8
	.align		4
        /*0000*/ 	.word	0x00000000
	.align		4
        /*0004*/ 	.word	0xffffffff
	.align		4
        /*0008*/ 	.word	0x00000000
	.align		4
        /*000c*/ 	.word	0xfffffffe
	.align		4
        /*0010*/ 	.word	0x00000000
	.align		4
        /*0014*/ 	.word	0xfffffffd
	.align		4
        /*0018*/ 	.word	0x00000000
	.align		4
        /*001c*/ 	.word	0xfffffffc


//--------------------- .text._Z14softmax_kernelPKfPfii --------------------------
	.section	.text._Z14softmax_kernelPKfPfii,"ax",@progbits
	.align	128
        .global         _Z14softmax_kernelPKfPfii
        .type           _Z14softmax_kernelPKfPfii,@function
        .size           _Z14softmax_kernelPKfPfii,(.L_x_72 - _Z14softmax_kernelPKfPfii)
        .other          _Z14softmax_kernelPKfPfii,@"STO_CUDA_ENTRY STV_DEFAULT"
_Z14softmax_kernelPKfPfii:
.text._Z14softmax_kernelPKfPfii:
[----:B------:R-:W-:Y:S08]  /*0000*/  LDC R1, c[0x0][0x37c] ;  /* 0x0000df00ff017b82 */ /* 0x000ff00000000800 */
[----:B------:R-:W0:Y:S08]  /*0010*/  S2UR UR4, SR_CTAID.X ;  /* 0x00000000000479c3 */ /* 0x000e300000002500 */
[----:B------:R-:W0:Y:S02]  /*0020*/  LDC R0, c[0x0][0x390] ;  /* 0x0000e400ff007b82 */ /* 0x000e240000000800 */
[----:B0-----:R-:W-:-:S13]  /*0030*/  ISETP.LE.AND P0, PT, R0, UR4, PT ;  /* 0x0000000400007c0c */ /* 0x001fda000bf03270 */
[----:B------:R-:W-:Y:S05]  /*0040*/  @P0 EXIT ;  /* 0x000000000000094d */ /* 0x000fea0003800000 */
[----:B------:R-:W0:Y:S01]  /*0050*/  LDC R6, c[0x0][0x394] ;  /* 0x0000e500ff067b82 */ /* 0x000e220000000800 */
[----:B------:R-:W1:Y:S07]  /*0060*/  LDCU.64 UR6, c[0x0][0x358] ;  /* 0x00006b00ff0677ac */ /* 0x000e6e0008000a00 */
[----:B------:R-:W2:Y:S01]  /*0070*/  LDC.64 R8, c[0x0][0x380] ;  /* 0x0000e000ff087b82 */ /* 0x000ea20000000a00 */
[----:B0-----:R-:W-:-:S04]  /*0080*/  IMAD R7, R6, UR4, RZ ;  /* 0x0000000406077c24 */ /* 0x001fc8000f8e02ff */
[----:B------:R-:W-:-:S03]  /*0090*/  IMAD.WIDE R4, R7, 0x4, RZ ;  /* 0x0000000407047825 */ /* 0x000fc600078e02ff */
[----:B--2---:R-:W-:-:S04]  /*00a0*/  IADD3 R8, P0, PT, R4, R8, RZ ;  /* 0x0000000804087210 */ /* 0x004fc80007f1e0ff */
[----:B------:R-:W-:-:S05]  /*00b0*/  IADD3.X R9, PT, PT, R5, R9, RZ, P0, !PT ;  /* 0x0000000905097210 */ /* 0x000fca00007fe4ff */
[----:B-1----:R0:W5:Y:S01]  /*00c0*/  LDG.E R0, desc[UR6][R8.64] ;  /* 0x0000000608007981 */ /* 0x002162000c1e1900 */
[----:B------:R-:W-:Y:S02]  /*00d0*/  ISETP.GE.AND P0, PT, R6, 0x2, PT ;  /* 0x000000020600780c */ /* 0x000fe40003f06270 */
[----:B------:R-:W-:-:S11]  /*00e0*/  SHF.R.S32.HI R10, RZ, 0x1f, R7 ;  /* 0x0000001fff0a7819 */ /* 0x000fd60000011407 */
[----:B0-----:R-:W-:Y:S05]  /*00f0*/  @!P0 BRA `(.L_x_0) ;  /* 0x00000004006c8947 */ /* 0x001fea0003800000 */
[C---:B------:R-:W-:Y:S01]  /*0100*/  IADD3 R2, PT, PT, R6.reuse, -0x2, RZ ;  /* 0xfffffffe06027810 */ /* 0x040fe20007ffe0ff */
[----:B------:R-:W-:Y:S01]  /*0110*/  HFMA2 R11, -RZ, RZ, 0, 5.9604644775390625e-08 ;  /* 0x00000001ff0b7431 */ /* 0x000fe200000001ff */
[----:B------:R-:W-:Y:S02]  /*0120*/  IADD3 R6, PT, PT, R6, -0x1, RZ ;  /* 0xffffffff06067810 */ /* 0x000fe40007ffe0ff */
[----:B------:R-:W-:Y:S02]  /*0130*/  ISETP.GE.U32.AND P0, PT, R2, 0xf, PT ;  /* 0x0000000f0200780c */ /* 0x000fe40003f06070 */
[----:B------:R-:W-:-:S11]  /*0140*/  LOP3.LUT R24, R6, 0xf, RZ, 0xc0, !PT ;  /* 0x0000000f06187812 */ /* 0x000fd600078ec0ff */
[----:B------:R-:W-:Y:S05]  /*0150*/  @!P0 BRA `(.L_x_1) ;  /* 0x0000000000988947 */ /* 0x000fea0003800000 */
[----:B------:R-:W-:Y:S02]  /*0160*/  IADD3 R14, P0, PT, R8, 0x20, RZ ;  /* 0x00000020080e7810 */ /* 0x000fe40007f1e0ff */
[----:B------:R-:W-:Y:S02]  /*0170*/  LOP3.LUT R12, R6, 0xfffffff0, RZ, 0xc0, !PT ;  /* 0xfffffff0060c7812 */ /* 0x000fe400078ec0ff */
[----:B------:R-:W-:Y:S02]  /*0180*/  MOV R11, RZ ;  /* 0x000000ff000b7202 */ /* 0x000fe40000000f00 */
[----:B------:R-:W-:Y:S02]  /*0190*/  IADD3.X R15, PT, PT, RZ, R9, RZ, P0, !PT ;  /* 0x00000009ff0f7210 */ /* 0x000fe400007fe4ff */
[----:B------:R-:W-:-:S07]  /*01a0*/  IADD3 R12, PT, PT, -R12, RZ, RZ ;  /* 0x000000ff0c0c7210 */ /* 0x000fce0007ffe1ff */
.L_x_2:
[----:B------:R-:W-:Y:S02]  /*01b0*/  MOV R2, R14 ;  /* 0x0000000e00027202 */ /* 0x000fe40000000f00 */
[----:B------:R-:W-:-:S05]  /*01c0*/  MOV R3, R15 ;  /* 0x0000000f00037202 */ /* 0x000fca0000000f00 */
[----:B------:R-:W2:Y:S04]  /*01d0*/  LDG.E R21, desc[UR6][R2.64+-0x1c] ;  /* 0xffffe40602157981 */ /* 0x000ea8000c1e1900 */
[----:B------:R-:W2:Y:S04]  /*01e0*/  LDG.E R22, desc[UR6][R2.64+-0x18] ;  /* 0xffffe80602167981 */ /* 0x000ea8000c1e1900 */
[----:B------:R-:W3:Y:S04]  /*01f0*/  LDG.E R23, desc[UR6][R2.64+-0x14] ;  /* 0xffffec0602177981 */ /* 0x000ee8000c1e1900 */
[----:B------:R-:W3:Y:S04]  /*0200*/  LDG.E R25, desc[UR6][R2.64+-0x10] ;  /* 0xfffff00602197981 */ /* 0x000ee8000c1e1900 */
[----:B------:R-:W4:Y:S04]  /*0210*/  LDG.E R13, desc[UR6][R2.64+-0xc] ;  /* 0xfffff406020d7981 */ /* 0x000f28000c1e1900 */
[----:B------:R-:W4:Y:S04]  /*0220*/  LDG.E R14, desc[UR6][R2.64+-0x8] ;  /* 0xfffff806020e7981 */ /* 0x000f28000c1e1900 */
[----:B------:R-:W4:Y:S04]  /*0230*/  LDG.E R15, desc[UR6][R2.64+-0x4] ;  /* 0xfffffc06020f7981 */ /* 0x000f28000c1e1900 */
[----:B------:R-:W4:Y:S04]  /*0240*/  LDG.E R16, desc[UR6][R2.64] ;  /* 0x0000000602107981 */ /* 0x000f28000c1e1900 */
[----:B------:R-:W4:Y:S04]  /*0250*/  LDG.E R17, desc[UR6][R2.64+0x4] ;  /* 0x0000040602117981 */ /* 0x000f28000c1e1900 */
[----:B------:R-:W4:Y:S04]  /*0260*/  LDG.E R18, desc[UR6][R2.64+0x8] ;  /* 0x0000080602127981 */ /* 0x000f28000c1e1900 */
[----:B------:R-:W4:Y:S04]  /*0270*/  LDG.E R19, desc[UR6][R2.64+0xc] ;  /* 0x00000c0602137981 */ /* 0x000f28000c1e1900 */
[----:B------:R-:W4:Y:S01]  /*0280*/  LDG.E R20, desc[UR6][R2.64+0x10] ;  /* 0x0000100602147981 */ /* 0x000f22000c1e1900 */
[----:B--2--5:R-:W-:-:S03]  /*0290*/  FMNMX3 R22, R0, R21, R22, !PT ;  /* 0x0000001500167276 */ /* 0x024fc60007800016 */
[----:B------:R-:W2:Y:S04]  /*02a0*/  LDG.E R21, desc[UR6][R2.64+0x14] ;  /* 0x0000140602157981 */ /* 0x000ea8000c1e1900 */
[----:B------:R-:W2:Y:S01]  /*02b0*/  LDG.E R0, desc[UR6][R2.64+0x18] ;  /* 0x0000180602007981 */ /* 0x000ea2000c1e1900 */
[----:B---3--:R-:W-:-:S03]  /*02c0*/  FMNMX3 R25, R22, R23, R25, !PT ;  /* 0x0000001716197276 */ /* 0x008fc60007800019 */
[----:B------:R-:W3:Y:S04]  /*02d0*/  LDG.E R23, desc[UR6][R2.64+0x1c] ;  /* 0x00001c0602177981 */ /* 0x000ee8000c1e1900 */
[----:B------:R-:W3:Y:S01]  /*02e0*/  LDG.E R22, desc[UR6][R2.64+0x20] ;  /* 0x0000200602167981 */ /* 0x000ee2000c1e1900 */
[----:B------:R-:W-:Y:S02]  /*02f0*/  IADD3 R12, PT, PT, R12, 0x10, RZ ;  /* 0x000000100c0c7810 */ /* 0x000fe40007ffe0ff */
[----:B----4-:R-:W-:Y:S02]  /*0300*/  FMNMX3 R13, R25, R13, R14, !PT ;  /* 0x0000000d190d7276 */ /* 0x010fe4000780000e */
[----:B------:R-:W-:Y:S02]  /*0310*/  ISETP.NE.AND P0, PT, R12, RZ, PT ;  /* 0x000000ff0c00720c */ /* 0x000fe40003f05270 */
[----:B------:R-:W-:-:S02]  /*0320*/  IADD3 R14, P1, PT, R2, 0x40, RZ ;  /* 0x00000040020e7810 */ /* 0x000fc40007f3e0ff */
[----:B------:R-:W-:Y:S02]  /*0330*/  IADD3 R11, PT, PT, R11, 0x10, RZ ;  /* 0x000000100b0b7810 */ /* 0x000fe40007ffe0ff */
[----:B------:R-:W-:Y:S02]  /*0340*/  FMNMX3 R13, R13, R15, R16, !PT ;  /* 0x0000000f0d0d7276 */ /* 0x000fe40007800010 */
[----:B------:R-:W-:Y:S02]  /*0350*/  IADD3.X R15, PT, PT, RZ, R3, RZ, P1, !PT ;  /* 0x00000003ff0f7210 */ /* 0x000fe40000ffe4ff */
[----:B------:R-:W-:-:S04]  /*0360*/  FMNMX3 R13, R13, R17, R18, !PT ;  /* 0x000000110d0d7276 */ /* 0x000fc80007800012 */
[----:B------:R-:W-:-:S04]  /*0370*/  FMNMX3 R13, R13, R19, R20, !PT ;  /* 0x000000130d0d7276 */ /* 0x000fc80007800014 */
[----:B--2---:R-:W-:-:S04]  /*0380*/  FMNMX3 R0, R13, R21, R0, !PT ;  /* 0x000000150d007276 */ /* 0x004fc80007800000 */
[----:B---3--:R-:W-:Y:S01]  /*0390*/  FMNMX3 R0, R0, R23, R22, !PT ;  /* 0x0000001700007276 */ /* 0x008fe20007800016 */
[----:B------:R-:W-:Y:S06]  /*03a0*/  @P0 BRA `(.L_x_2) ;  /* 0xfffffffc00800947 */ /* 0x000fec000383ffff */
[----:B------:R-:W-:-:S07]  /*03b0*/  IADD3 R11, PT, PT, R11, 0x1, RZ ;  /* 0x000000010b0b7810 */ /* 0x000fce0007ffe0ff */
.L_x_1:
[----:B------:R-:W-:-:S13]  /*03c0*/  ISETP.NE.AND P0, PT, R24, RZ, PT ;  /* 0x000000ff1800720c */ /* 0x000fda0003f05270 */
[----:B------:R-:W-:Y:S05]  /*03d0*/  @!P0 BRA `(.L_x_0) ;  /* 0x0000000000b48947 */ /* 0x000fea0003800000 */
[----:B------:R-:W-:Y:S02]  /*03e0*/  ISETP.GE.U32.AND P0, PT, R24, 0x8, PT ;  /* 0x000000081800780c */ /* 0x000fe40003f06070 */
[----:B------:R-:W-:-:S04]  /*03f0*/  LOP3.LUT R20, R6, 0x7, RZ, 0xc0, !PT ;  /* 0x0000000706147812 */ /* 0x000fc800078ec0ff */
[----:B------:R-:W-:-:S07]  /*0400*/  ISETP.NE.AND P1, PT, R20, RZ, PT ;  /* 0x000000ff1400720c */ /* 0x000fce0003f25270 */
[----:B------:R-:W-:Y:S06]  /*0410*/  @!P0 BRA `(.L_x_3) ;  /* 0x0000000000388947 */ /* 0x000fec0003800000 */
[----:B------:R-:W-:-:S05]  /*0420*/  IMAD.WIDE.U32 R2, R11, 0x4, R8 ;  /* 0x000000040b027825 */ /* 0x000fca00078e0008 */
[----:B------:R-:W2:Y:S04]  /*0430*/  LDG.E R13, desc[UR6][R2.64] ;  /* 0x00000006020d7981 */ /* 0x000ea8000c1e1900 */
[----:B------:R-:W2:Y:S04]  /*0440*/  LDG.E R12, desc[UR6][R2.64+0x4] ;  /* 0x00000406020c7981 */ /* 0x000ea8000c1e1900 */
[----:B------:R-:W3:Y:S04]  /*0450*/  LDG.E R15, desc[UR6][R2.64+0x8] ;  /* 0x00000806020f7981 */ /* 0x000ee8000c1e1900 */
[----:B------:R-:W3:Y:S04]  /*0460*/  LDG.E R14, desc[UR6][R2.64+0xc] ;  /* 0x00000c06020e7981 */ /* 0x000ee8000c1e1900 */
[----:B------:R-:W4:Y:S04]  /*0470*/  LDG.E R17, desc[UR6][R2.64+0x10] ;  /* 0x0000100602117981 */ /* 0x000f28000c1e1900 */
[----:B------:R-:W4:Y:S04]  /*0480*/  LDG.E R16, desc[UR6][R2.64+0x14] ;  /* 0x0000140602107981 */ /* 0x000f28000c1e1900 */
[----:B------:R-:W4:Y:S04]  /*0490*/  LDG.E R19, desc[UR6][R2.64+0x18] ;  /* 0x0000180602137981 */ /* 0x000f28000c1e1900 */
[----:B------:R-:W4:Y:S01]  /*04a0*/  LDG.E R18, desc[UR6][R2.64+0x1c] ;  /* 0x00001c0602127981 */ /* 0x000f22000c1e1900 */
[----:B------:R-:W-:-:S02]  /*04b0*/  IADD3 R11, PT, PT, R11, 0x8, RZ ;  /* 0x000000080b0b7810 */ /* 0x000fc40007ffe0ff */
[----:B--2--5:R-:W-:-:S04]  /*04c0*/  FMNMX3 R12, R0, R13, R12, !PT ;  /* 0x0000000d000c7276 */ /* 0x024fc8000780000c */
[----:B---3--:R-:W-:-:S04]  /*04d0*/  FMNMX3 R12, R12, R15, R14, !PT ;  /* 0x0000000f0c0c7276 */ /* 0x008fc8000780000e */
[----:B----4-:R-:W-:-:S04]  /*04e0*/  FMNMX3 R12, R12, R17, R16, !PT ;  /* 0x000000110c0c7276 */ /* 0x010fc80007800010 */
[----:B------:R-:W-:-:S07]  /*04f0*/  FMNMX3 R0, R12, R19, R18, !PT ;  /* 0x000000130c007276 */ /* 0x000fce0007800012 */
.L_x_3:
        /* <DEDUP_REMOVED lines=9> */
[----:B------:R-:W3:Y:S01]  /*0590*/  LDG.E R14, desc[UR6][R2.64+0xc] ;  /* 0x00000c06020e7981 */ /* 0x000ee2000c1e1900 */
[----:B------:R-:W-:-:S02]  /*05a0*/  IADD3 R11, PT, PT, R11, 0x4, RZ ;  /* 0x000000040b0b7810 */ /* 0x000fc40007ffe0ff */
[----:B--2--5:R-:W-:-:S04]  /*05b0*/  FMNMX3 R0, R0, R13, R12, !PT ;  /* 0x0000000d00007276 */ /* 0x024fc8000780000c */
[----:B---3--:R-:W-:-:S07]  /*05c0*/  FMNMX3 R0, R0, R15, R14, !PT ;  /* 0x0000000f00007276 */ /* 0x008fce000780000e */
.L_x_4:
[----:B------:R-:W-:Y:S05]  /*05d0*/  @!P1 BRA `(.L_x_0) ;  /* 0x0000000000349947 */ /* 0x000fea0003800000 */
[----:B------:R-:W0:Y:S01]  /*05e0*/  LDCU.64 UR4, c[0x0][0x380] ;  /* 0x00007000ff0477ac */ /* 0x000e220008000a00 */
[----:B------:R-:W-:Y:S01]  /*05f0*/  IMAD.WIDE.U32 R2, R11, 0x4, R4 ;  /* 0x000000040b027825 */ /* 0x000fe200078e0004 */
[----:B------:R-:W-:Y:S02]  /*0600*/  IADD3 R6, PT, PT, -R6, RZ, RZ ;  /* 0x000000ff06067210 */ /* 0x000fe40007ffe1ff */
[----:B0-----:R-:W-:-:S04]  /*0610*/  IADD3 R2, P0, PT, R2, UR4, RZ ;  /* 0x0000000402027c10 */ /* 0x001fc8000ff1e0ff */
[----:B------:R-:W-:-:S09]  /*0620*/  IADD3.X R11, PT, PT, R3, UR5, RZ, P0, !PT ;  /* 0x00000005030b7c10 */ /* 0x000fd200087fe4ff */
.L_x_5:
[----:B------:R-:W-:-:S06]  /*0630*/  MOV R3, R11 ;  /* 0x0000000b00037202 */ /* 0x000fcc0000000f00 */
[----:B------:R0:W2:Y:S01]  /*0640*/  LDG.E R3, desc[UR6][R2.64] ;  /* 0x0000000602037981 */ /* 0x0000a2000c1e1900 */
[----:B------:R-:W-:-:S04]  /*0650*/  IADD3 R6, PT, PT, R6, 0x1, RZ ;  /* 0x0000000106067810 */ /* 0x000fc80007ffe0ff */
[----:B------:R-:W-:Y:S02]  /*0660*/  ISETP.NE.AND P0, PT, R6, RZ, PT ;  /* 0x000000ff0600720c */ /* 0x000fe40003f05270 */
[----:B0-----:R-:W-:-:S04]  /*0670*/  IADD3 R2, P1, PT, R2, 0x4, RZ ;  /* 0x0000000402027810 */ /* 0x001fc80007f3e0ff */
[----:B------:R-:W-:Y:S02]  /*0680*/  IADD3.X R11, PT, PT, RZ, R11, RZ, P1, !PT ;  /* 0x0000000bff0b7210 */ /* 0x000fe40000ffe4ff */
[----:B--2--5:R-:W-:-:S05]  /*0690*/  FMNMX R0, R3, R0, !PT ;  /* 0x0000000003007209 */ /* 0x024fca0007800000 */
[----:B------:R-:W-:Y:S05]  /*06a0*/  @P0 BRA `(.L_x_5) ;  /* 0xfffffffc00e00947 */ /* 0x000fea000383ffff */
.L_x_0:
[----:B------:R-:W0:Y:S01]  /*06b0*/  LDC R11, c[0x0][0x394] ;  /* 0x0000e500ff0b7b82 */ /* 0x000e220000000800 */
[----:B------:R-:W-:-:S07]  /*06c0*/  HFMA2 R3, -RZ, RZ, 0, 0 ;  /* 0x00000000ff037431 */ /* 0x000fce00000001ff */
[----:B------:R-:W1:Y:S01]  /*06d0*/  LDC.64 R12, c[0x0][0x388] ;  /* 0x0000e200ff0c7b82 */ /* 0x000e620000000a00 */
[----:B0-----:R-:W-:Y:S02]  /*06e0*/  ISETP.GE.AND P0, PT, R11, 0x1, PT ;  /* 0x000000010b00780c */ /* 0x001fe40003f06270 */
[----:B-1----:R-:W-:-:S04]  /*06f0*/  LEA R6, P1, R7, R12, 0x2 ;  /* 0x0000000c07067211 */ /* 0x002fc800078210ff */
[----:B------:R-:W-:-:S07]  /*0700*/  LEA.HI.X R7, R7, R13, R10, 0x2, P1 ;  /* 0x0000000d07077211 */ /* 0x000fce00008f140a */
[----:B------:R-:W-:Y:S05]  /*0710*/  @!P0 BRA `(.L_x_6) ;  /* 0x0000000c00a48947 */ /* 0x000fea0003800000 */
[C---:B------:R-:W-:Y:S02]  /*0720*/  ISETP.GE.U32.AND P1, PT, R11.reuse, 0x8, PT ;  /* 0x000000080b00780c */ /* 0x040fe40003f26070 */
[----:B------:R-:W-:Y:S02]  /*0730*/  LOP3.LUT R22, R11, 0x7, RZ, 0xc0, !PT ;  /* 0x000000070b167812 */ /* 0x000fe400078ec0ff */
[----:B------:R-:W-:Y:S02]  /*0740*/  MOV R3, RZ ;  /* 0x000000ff00037202 */ /* 0x000fe40000000f00 */
[----:B------:R-:W-:Y:S02]  /*0750*/  ISETP.NE.AND P0, PT, R22, RZ, PT ;  /* 0x000000ff1600720c */ /* 0x000fe40003f05270 */
[----:B------:R-:W-:-:S05]  /*0760*/  MOV R15, RZ ;  /* 0x000000ff000f7202 */ /* 0x000fca0000000f00 */
[----:B------:R-:W-:Y:S06]  /*0770*/  @!P1 BRA `(.L_x_7) ;  /* 0x0000000400d49947 */ /* 0x000fec0003800000 */
[----:B------:R-:W0:Y:S01]  /*0780*/  LDCU.64 UR4, c[0x0][0x380] ;  /* 0x00007000ff0477ac */ /* 0x000e220008000a00 */
[----:B------:R-:W-:Y:S02]  /*0790*/  IADD3 R3, P1, PT, R4, 0x10, RZ ;  /* 0x0000001004037810 */ /* 0x000fe40007f3e0ff */
[----:B------:R-:W-:Y:S02]  /*07a0*/  LOP3.LUT R15, R11, 0x7ffffff8, RZ, 0xc0, !PT ;  /* 0x7ffffff80b0f7812 */ /* 0x000fe400078ec0ff */
[----:B------:R-:W-:Y:S02]  /*07b0*/  IADD3.X R2, PT, PT, RZ, R5, RZ, P1, !PT ;  /* 0x00000005ff027210 */ /* 0x000fe40000ffe4ff */
[----:B------:R-:W-:-:S04]  /*07c0*/  IADD3 R17, P2, PT, R3, R12, RZ ;  /* 0x0000000c03117210 */ /* 0x000fc80007f5e0ff */
[C---:B------:R-:W-:Y:S02]  /*07d0*/  IADD3.X R20, PT, PT, R2.reuse, R13, RZ, P2, !PT ;  /* 0x0000000d02147210 */ /* 0x040fe400017fe4ff */
[----:B0-----:R-:W-:Y:S02]  /*07e0*/  IADD3 R10, P1, PT, R3, UR4, RZ ;  /* 0x00000004030a7c10 */ /* 0x001fe4000ff3e0ff */
[----:B------:R-:W-:Y:S02]  /*07f0*/  MOV R3, RZ ;  /* 0x000000ff00037202 */ /* 0x000fe40000000f00 */
[----:B------:R-:W-:Y:S02]  /*0800*/  IADD3.X R11, PT, PT, R2, UR5, RZ, P1, !PT ;  /* 0x00000005020b7c10 */ /* 0x000fe40008ffe4ff */
[----:B------:R-:W-:-:S07]  /*0810*/  IADD3 R2, PT, PT, -R15, RZ, RZ ;  /* 0x000000ff0f027210 */ /* 0x000fce0007ffe1ff */
.L_x_8:
[----:B------:R-:W2:Y:S01]  /*0820*/  LDG.E R13, desc[UR6][R10.64+-0x10] ;  /* 0xfffff0060a0d7981 */ /* 0x000ea2000c1e1900 */
[----:B------:R-:W-:Y:S01]  /*0830*/  HFMA2 R14, -RZ, RZ, 0.96630859375, -0.0022525787353515625 ;  /* 0x3bbb989dff0e7431 */ /* 0x000fe200000001ff */
[----:B------:R-:W-:Y:S01]  /*0840*/  MOV R16, 0x437c0000 ;  /* 0x437c000000107802 */ /* 0x000fe20000000f00 */
[----:B--2--5:R-:W-:-:S04]  /*0850*/  FADD R13, R13, -R0 ;  /* 0x800000000d0d7221 */ /* 0x024fc80000000000 */
[----:B------:R-:W-:-:S04]  /*0860*/  FFMA.SAT R19, R13, R14, 0.5 ;  /* 0x3f0000000d137423 */ /* 0x000fc8000000200e */
[----:B------:R-:W-:-:S04]  /*0870*/  FFMA.RM R19, R19, R16, 12582913 ;  /* 0x4b40000113137423 */ /* 0x000fc80000004010 */
[C---:B------:R-:W-:Y:S01]  /*0880*/  FADD R12, R19.reuse, -12583039 ;  /* 0xcb40007f130c7421 */ /* 0x040fe20000000000 */
[----:B------:R-:W-:-:S03]  /*0890*/  SHF.L.U32 R18, R19, 0x17, RZ ;  /* 0x0000001713127819 */ /* 0x000fc600000006ff */
[----:B------:R-:W-:-:S04]  /*08a0*/  FFMA R12, R13, 1.4426950216293334961, -R12 ;  /* 0x3fb8aa3b0d0c7823 */ /* 0x000fc8000000080c */
[----:B------:R-:W-:-:S04]  /*08b0*/  FFMA R12, R13, 1.925963033500011079e-08, R12 ;  /* 0x32a570600d0c7823 */ /* 0x000fc8000000000c */
[----:B------:R0:W1:Y:S02]  /*08c0*/  MUFU.EX2 R13, R12 ;  /* 0x0000000c000d7308 */ /* 0x0000640000000800 */
[----:B0-----:R-:W-:Y:S01]  /*08d0*/  MOV R12, R17 ;  /* 0x00000011000c7202 */ /* 0x001fe20000000f00 */
[----:B-1----:R-:W-:Y:S01]  /*08e0*/  FMUL R18, R18, R13 ;  /* 0x0000000d12127220 */ /* 0x002fe20000400000 */
[----:B------:R-:W-:-:S05]  /*08f0*/  MOV R13, R20 ;  /* 0x00000014000d7202 */ /* 0x000fca0000000f00 */
[----:B------:R0:W-:Y:S04]  /*0900*/  STG.E desc[UR6][R12.64+-0x10], R18 ;  /* 0xfffff0120c007986 */ /* 0x0001e8000c101906 */
[----:B------:R-:W2:Y:S02]  /*0910*/  LDG.E R17, desc[UR6][R10.64+-0xc] ;  /* 0xfffff4060a117981 */ /* 0x000ea4000c1e1900 */
[----:B--2---:R-:W-:-:S04]  /*0920*/  FADD R17, R17, -R0 ;  /* 0x8000000011117221 */ /* 0x004fc80000000000 */
[----:B------:R-:W-:-:S04]  /*0930*/  FFMA.SAT R19, R17, R14, 0.5 ;  /* 0x3f00000011137423 */ /* 0x000fc8000000200e */
[----:B------:R-:W-:-:S04]  /*0940*/  FFMA.RM R19, R19, R16, 12582913 ;  /* 0x4b40000113137423 */ /* 0x000fc80000004010 */
[----:B------:R-:W-:-:S04]  /*0950*/  FADD R20, R19, -12583039 ;  /* 0xcb40007f13147421 */ /* 0x000fc80000000000 */
[----:B------:R-:W-:-:S04]  /*0960*/  FFMA R20, R17, 1.4426950216293334961, -R20 ;  /* 0x3fb8aa3b11147823 */ /* 0x000fc80000000814 */
[----:B------:R-:W-:Y:S01]  /*0970*/  FFMA R20, R17, 1.925963033500011079e-08, R20 ;  /* 0x32a5706011147823 */ /* 0x000fe20000000014 */
[----:B------:R-:W-:-:S05]  /*0980*/  SHF.L.U32 R17, R19, 0x17, RZ ;  /* 0x0000001713117819 */ /* 0x000fca00000006ff */
[----:B------:R-:W1:Y:S02]  /*0990*/  MUFU.EX2 R20, R20 ;  /* 0x0000001400147308 */ /* 0x000e640000000800 */
[----:B-1----:R-:W-:-:S05]  /*09a0*/  FMUL R17, R17, R20 ;  /* 0x0000001411117220 */ /* 0x002fca0000400000 */
        /* <DEDUP_REMOVED lines=9> */
[----:B------:R-:W2:Y:S02]  /*0a40*/  MUFU.EX2 R24, R24 ;  /* 0x0000001800187308 */ /* 0x000ea40000000800 */
[----:B--2---:R-:W-:-:S05]  /*0a50*/  FMUL R19, R19, R24 ;  /* 0x0000001813137220 */ /* 0x004fca0000400000 */
[----:B------:R-:W-:Y:S04]  /*0a60*/  STG.E desc[UR6][R12.64+-0x8], R19 ;  /* 0xfffff8130c007986 */ /* 0x000fe8000c101906 */
[----:B------:R-:W2:Y:S02]  /*0a70*/  LDG.E R21, desc[UR6][R10.64+-0x4] ;  /* 0xfffffc060a157981 */ /* 0x000ea4000c1e1900 */
[----:B--2---:R-:W-:-:S04]  /*0a80*/  FADD R21, R21, -R0 ;  /* 0x8000000015157221 */ /* 0x004fc80000000000 */
[----:B------:R-:W-:-:S04]  /*0a90*/  FFMA.SAT R23, R21, R14, 0.5 ;  /* 0x3f00000015177423 */ /* 0x000fc8000000200e */
[----:B------:R-:W-:-:S04]  /*0aa0*/  FFMA.RM R23, R23, R16, 12582913 ;  /* 0x4b40000117177423 */ /* 0x000fc80000004010 */
[C---:B------:R-:W-:Y:S01]  /*0ab0*/  FADD R20, R23.reuse, -12583039 ;  /* 0xcb40007f17147421 */ /* 0x040fe20000000000 */
[----:B------:R-:W-:-:S03]  /*0ac0*/  SHF.L.U32 R23, R23, 0x17, RZ ;  /* 0x0000001717177819 */ /* 0x000fc600000006ff */
[----:B------:R-:W-:-:S04]  /*0ad0*/  FFMA R20, R21, 1.4426950216293334961, -R20 ;  /* 0x3fb8aa3b15147823 */ /* 0x000fc80000000814 */
[----:B------:R-:W-:-:S06]  /*0ae0*/  FFMA R20, R21, 1.925963033500011079e-08, R20 ;  /* 0x32a5706015147823 */ /* 0x000fcc0000000014 */
        /* <DEDUP_REMOVED lines=36> */
[----:B------:R2:W3:Y:S01]  /*0d30*/  LDG.E R29, desc[UR6][R10.64+0xc] ;  /* 0x00000c060a1d7981 */ /* 0x0004e2000c1e1900 */
[----:B0-----:R-:W-:Y:S01]  /*0d40*/  FADD R18, R18, R3 ;  /* 0x0000000312127221 */ /* 0x001fe20000000000 */
[----:B------:R-:W-:-:S03]  /*0d50*/  IADD3 R2, PT, PT, R2, 0x8, RZ ;  /* 0x0000000802027810 */ /* 0x000fc60007ffe0ff */
[----:B------:R-:W-:Y:S01]  /*0d60*/  FADD R18, R18, R17 ;  /* 0x0000001112127221 */ /* 0x000fe20000000000 */
[----:B------:R-:W-:Y:S02]  /*0d70*/  ISETP.NE.AND P1, PT, R2, RZ, PT ;  /* 0x000000ff0200720c */ /* 0x000fe40003f25270 */
[----:B-1----:R-:W-:Y:S01]  /*0d80*/  IADD3 R17, P3, PT, R12, 0x20, RZ ;  /* 0x000000200c117810 */ /* 0x002fe20007f7e0ff */
[----:B------:R-:W-:Y:S01]  /*0d90*/  FADD R18, R18, R19 ;  /* 0x0000001312127221 */ /* 0x000fe20000000000 */
[----:B--2---:R-:W-:Y:S02]  /*0da0*/  IADD3 R10, P2, PT, R10, 0x20, RZ ;  /* 0x000000200a0a7810 */ /* 0x004fe40007f5e0ff */
[----:B------:R-:W-:Y:S01]  /*0db0*/  IADD3.X R20, PT, PT, RZ, R13, RZ, P3, !PT ;  /* 0x0000000dff147210 */ /* 0x000fe20001ffe4ff */
[----:B------:R-:W-:Y:S01]  /*0dc0*/  FADD R18, R18, R23 ;  /* 0x0000001712127221 */ /* 0x000fe20000000000 */
[----:B------:R-:W-:-:S03]  /*0dd0*/  IADD3.X R11, PT, PT, RZ, R11, RZ, P2, !PT ;  /* 0x0000000bff0b7210 */ /* 0x000fc600017fe4ff */
[----:B------:R-:W-:-:S04]  /*0de0*/  FADD R18, R18, R27 ;  /* 0x0000001b12127221 */ /* 0x000fc80000000000 */
[----:B------:R-:W-:-:S04]  /*0df0*/  FADD R18, R18, R25 ;  /* 0x0000001912127221 */ /* 0x000fc80000000000 */
[----:B------:R-:W-:Y:S01]  /*0e00*/  FADD R18, R18, R21 ;  /* 0x0000001512127221 */ /* 0x000fe20000000000 */
[----:B---3--:R-:W-:-:S04]  /*0e10*/  FADD R29, R29, -R0 ;  /* 0x800000001d1d7221 */ /* 0x008fc80000000000 */
[----:B------:R-:W-:-:S04]  /*0e20*/  FFMA.SAT R14, R29, R14, 0.5 ;  /* 0x3f0000001d0e7423 */ /* 0x000fc8000000200e */
[----:B------:R-:W-:-:S04]  /*0e30*/  FFMA.RM R14, R14, R16, 12582913 ;  /* 0x4b4000010e0e7423 */ /* 0x000fc80000004010 */
[C---:B------:R-:W-:Y:S01]  /*0e40*/  FADD R16, R14.reuse, -12583039 ;  /* 0xcb40007f0e107421 */ /* 0x040fe20000000000 */
[----:B------:R-:W-:-:S03]  /*0e50*/  SHF.L.U32 R3, R14, 0x17, RZ ;  /* 0x000000170e037819 */ /* 0x000fc600000006ff */
[----:B------:R-:W-:-:S04]  /*0e60*/  FFMA R16, R29, 1.4426950216293334961, -R16 ;  /* 0x3fb8aa3b1d107823 */ /* 0x000fc80000000810 */
[----:B------:R-:W-:-:S06]  /*0e70*/  FFMA R16, R29, 1.925963033500011079e-08, R16 ;  /* 0x32a570601d107823 */ /* 0x000fcc0000000010 */
[----:B------:R-:W0:Y:S02]  /*0e80*/  MUFU.EX2 R16, R16 ;  /* 0x0000001000107308 */ /* 0x000e240000000800 */
[----:B0-----:R-:W-:-:S05]  /*0e90*/  FMUL R3, R3, R16 ;  /* 0x0000001003037220 */ /* 0x001fca0000400000 */
[----:B------:R0:W-:Y:S02]  /*0ea0*/  STG.E desc[UR6][R12.64+0xc], R3 ;  /* 0x00000c030c007986 */ /* 0x0001e4000c101906 */
[----:B0-----:R-:W-:Y:S01]  /*0eb0*/  FADD R3, R18, R3 ;  /* 0x0000000312037221 */ /* 0x001fe20000000000 */
[----:B------:R-:W-:Y:S06]  /*0ec0*/  @P1 BRA `(.L_x_8) ;  /* 0xfffffff800541947 */ /* 0x000fec000383ffff */
.L_x_7:
[----:B------:R-:W-:Y:S05]  /*0ed0*/  @!P0 BRA `(.L_x_6) ;  /* 0x0000000400b48947 */ /* 0x000fea0003800000 */
[----:B------:R-:W0:Y:S01]  /*0ee0*/  LDCU UR4, c[0x0][0x394] ;  /* 0x00007280ff0477ac */ /* 0x000e220008000800 */
[----:B------:R-:W-:Y:S01]  /*0ef0*/  ISETP.GE.U32.AND P0, PT, R22, 0x4, PT ;  /* 0x000000041600780c */ /* 0x000fe20003f06070 */
[----:B0-----:R-:W-:-:S04]  /*0f00*/  ULOP3.LUT UR5, UR4, 0x3, URZ, 0xc0, !UPT ;  /* 0x0000000304057892 */ /* 0x001fc8000f8ec0ff */
[----:B------:R-:W-:-:S08]  /*0f10*/  UISETP.NE.AND UP0, UPT, UR5, URZ, UPT ;  /* 0x000000ff0500728c */ /* 0x000fd0000bf05270 */
[----:B------:R-:W-:Y:S05]  /*0f20*/  @!P0 BRA `(.L_x_9) ;  /* 0x0000000000d48947 */ /* 0x000fea0003800000 */
[----:B------:R-:W-:-:S05]  /*0f30*/  IMAD.WIDE.U32 R10, R15, 0x4, R8 ;  /* 0x000000040f0a7825 */ /* 0x000fca00078e0008 */
        /* <DEDUP_REMOVED lines=9> */
[----:B------:R-:W-:Y:S01]  /*0fd0*/  FFMA R18, R13, 1.925963033500011079e-08, R12 ;  /* 0x32a570600d127823 */ /* 0x000fe2000000000c */
[----:B------:R-:W-:-:S03]  /*0fe0*/  IMAD.WIDE.U32 R12, R15, 0x4, R6 ;  /* 0x000000040f0c7825 */ /* 0x000fc600078e0006 */
[----:B------:R-:W0:Y:S02]  /*0ff0*/  MUFU.EX2 R19, R18 ;  /* 0x0000001200137308 */ /* 0x000e240000000800 */
[----:B0-----:R-:W-:-:S05]  /*1000*/  FMUL R16, R16, R19 ;  /* 0x0000001310107220 */ /* 0x001fca0000400000 */
        /* <DEDUP_REMOVED lines=22> */
[----:B------:R1:W-:Y:S04]  /*1170*/  STG.E desc[UR6][R12.64+0x8], R19 ;  /* 0x000008130c007986 */ /* 0x0003e8000c101906 */
[----:B------:R-:W2:Y:S01]  /*1180*/  LDG.E R11, desc[UR6][R10.64+0xc] ;  /* 0x00000c060a0b7981 */ /* 0x000ea2000c1e1900 */
[----:B0-----:R-:W-:Y:S01]  /*1190*/  FADD R16, R3, R16 ;  /* 0x0000001003107221 */ /* 0x001fe20000000000 */
[----:B------:R-:W-:-:S03]  /*11a0*/  IADD3 R15, PT, PT, R15, 0x4, RZ ;  /* 0x000000040f0f7810 */ /* 0x000fc60007ffe0ff */
[----:B------:R-:W-:-:S04]  /*11b0*/  FADD R16, R16, R17 ;  /* 0x0000001110107221 */ /* 0x000fc80000000000 */
[----:B------:R-:W-:Y:S01]  /*11c0*/  FADD R16, R16, R19 ;  /* 0x0000001310107221 */ /* 0x000fe20000000000 */
[----:B--2---:R-:W-:-:S04]  /*11d0*/  FADD R21, R11, -R0 ;  /* 0x800000000b157221 */ /* 0x004fc80000000000 */
[----:B------:R-:W-:-:S04]  /*11e0*/  FFMA.SAT R23, R21, R2, 0.5 ;  /* 0x3f00000015177423 */ /* 0x000fc80000002002 */
[----:B------:R-:W-:-:S04]  /*11f0*/  FFMA.RM R23, R23, R14, 12582913 ;  /* 0x4b40000117177423 */ /* 0x000fc8000000400e */
[C---:B------:R-:W-:Y:S01]  /*1200*/  FADD R2, R23.reuse, -12583039 ;  /* 0xcb40007f17027421 */ /* 0x040fe20000000000 */
[----:B------:R-:W-:-:S03]  /*1210*/  SHF.L.U32 R23, R23, 0x17, RZ ;  /* 0x0000001717177819 */ /* 0x000fc600000006ff */
[----:B------:R-:W-:-:S04]  /*1220*/  FFMA R2, R21, 1.4426950216293334961, -R2 ;  /* 0x3fb8aa3b15027823 */ /* 0x000fc80000000802 */
[----:B------:R-:W-:-:S06]  /*1230*/  FFMA R2, R21, 1.925963033500011079e-08, R2 ;  /* 0x32a5706015027823 */ /* 0x000fcc0000000002 */
[----:B------:R-:W0:Y:S02]  /*1240*/  MUFU.EX2 R2, R2 ;  /* 0x0000000200027308 */ /* 0x000e240000000800 */
[----:B0-----:R-:W-:-:S04]  /*1250*/  FMUL R23, R23, R2 ;  /* 0x0000000217177220 */ /* 0x001fc80000400000 */
[----:B------:R-:W-:Y:S01]  /*1260*/  FADD R3, R16, R23 ;  /* 0x0000001710037221 */ /* 0x000fe20000000000 */
[----:B------:R1:W-:Y:S06]  /*1270*/  STG.E desc[UR6][R12.64+0xc], R23 ;  /* 0x00000c170c007986 */ /* 0x0003ec000c101906 */
.L_x_9:
[----:B------:R-:W-:Y:S05]  /*1280*/  BRA.U !UP0, `(.L_x_6) ;  /* 0x0000000108c87547 */ /* 0x000fea000b800000 */
[----:B------:R-:W-:Y:S02]  /*1290*/  UISETP.NE.AND UP0, UPT, UR5, 0x1, UPT ;  /* 0x000000010500788c */ /* 0x000fe4000bf05270 */
[----:B------:R-:W-:-:S04]  /*12a0*/  ULOP3.LUT UR4, UR4, 0x1, URZ, 0xc0, !UPT ;  /* 0x0000000104047892 */ /* 0x000fc8000f8ec0ff */
[----:B------:R-:W-:-:S03]  /*12b0*/  UISETP.NE.U32.AND UP1, UPT, UR4, 0x1, UPT ;  /* 0x000000010400788c */ /* 0x000fc6000bf25070 */
[----:B------:R-:W-:Y:S08]  /*12c0*/  BRA.U !UP0, `(.L_x_10) ;  /* 0x0000000108747547 */ /* 0x000ff0000b800000 */
[----:B------:R-:W-:-:S05]  /*12d0*/  IMAD.WIDE.U32 R10, R15, 0x4, R8 ;  /* 0x000000040f0a7825 */ /* 0x000fca00078e0008 */
[----:B-1----:R-:W2:Y:S01]  /*12e0*/  LDG.E R13, desc[UR6][R10.64] ;  /* 0x000000060a0d7981 */ /* 0x002ea2000c1e1900 */
        /* <DEDUP_REMOVED lines=13> */
[----:B------:R-:W2:Y:S01]  /*13c0*/  LDG.E R11, desc[UR6][R10.64+0x4] ;  /* 0x000004060a0b7981 */ /* 0x000ea2000c1e1900 */
[----:B------:R-:W-:Y:S01]  /*13d0*/  FADD R3, R3, R2 ;  /* 0x0000000203037221 */ /* 0x000fe20000000000 */
[----:B------:R-:W-:Y:S01]  /*13e0*/  IADD3 R15, PT, PT, R15, 0x2, RZ ;  /* 0x000000020f0f7810 */ /* 0x000fe20007ffe0ff */
[----:B--2---:R-:W-:-:S04]  /*13f0*/  FADD R16, R11, -R0 ;  /* 0x800000000b107221 */ /* 0x004fc80000000000 */
[----:B------:R-:W-:-:S04]  /*1400*/  FFMA.SAT R17, R16, R18, 0.5 ;  /* 0x3f00000010117423 */ /* 0x000fc80000002012 */
[----:B------:R-:W-:-:S04]  /*1410*/  FFMA.RM R17, R17, R19, 12582913 ;  /* 0x4b40000111117423 */ /* 0x000fc80000004013 */
[C---:B------:R-:W-:Y:S01]  /*1420*/  FADD R19, R17.reuse, -12583039 ;  /* 0xcb40007f11137421 */ /* 0x040fe20000000000 */
[----:B------:R-:W-:-:S03]  /*1430*/  SHF.L.U32 R17, R17, 0x17, RZ ;  /* 0x0000001711117819 */ /* 0x000fc600000006ff */
[----:B------:R-:W-:-:S04]  /*1440*/  FFMA R19, R16, 1.4426950216293334961, -R19 ;  /* 0x3fb8aa3b10137823 */ /* 0x000fc80000000813 */
[----:B------:R-:W-:-:S04]  /*1450*/  FFMA R19, R16, 1.925963033500011079e-08, R19 ;  /* 0x32a5706010137823 */ /* 0x000fc80000000013 */
[----:B------:R-:W1:Y:S02]  /*1460*/  MUFU.EX2 R14, R19 ;  /* 0x00000013000e7308 */ /* 0x000e640000000800 */
[----:B-1----:R-:W-:-:S04]  /*1470*/  FMUL R14, R17, R14 ;  /* 0x0000000e110e7220 */ /* 0x002fc80000400000 */
[----:B------:R-:W-:Y:S01]  /*1480*/  FADD R3, R3, R14 ;  /* 0x0000000e03037221 */ /* 0x000fe20000000000 */
[----:B------:R0:W-:Y:S06]  /*1490*/  STG.E desc[UR6][R12.64+0x4], R14 ;  /* 0x0000040e0c007986 */ /* 0x0001ec000c101906 */
.L_x_10:
[----:B------:R-:W-:Y:S05]  /*14a0*/  BRA.U UP1, `(.L_x_6) ;  /* 0x0000000101407547 */ /* 0x000fea000b800000 */
[----:B------:R-:W-:-:S06]  /*14b0*/  IMAD.WIDE.U32 R8, R15, 0x4, R8 ;  /* 0x000000040f087825 */ /* 0x000fcc00078e0008 */
[----:B------:R-:W2:Y:S01]  /*14c0*/  LDG.E R9, desc[UR6][R8.64] ;  /* 0x0000000608097981 */ /* 0x000ea2000c1e1900 */
[----:B------:R-:W-:Y:S01]  /*14d0*/  HFMA2 R11, -RZ, RZ, 0.96630859375, -0.0022525787353515625 ;  /* 0x3bbb989dff0b7431 */ /* 0x000fe200000001ff */
[----:B01----:R-:W-:Y:S01]  /*14e0*/  MOV R13, 0x437c0000 ;  /* 0x437c0000000d7802 */ /* 0x003fe20000000f00 */
[----:B--2--5:R-:W-:Y:S01]  /*14f0*/  FADD R0, R9, -R0 ;  /* 0x8000000009007221 */ /* 0x024fe20000000000 */
[----:B------:R-:W-:-:S04]  /*1500*/  IMAD.WIDE.U32 R8, R15, 0x4, R6 ;  /* 0x000000040f087825 */ /* 0x000fc800078e0006 */
        /* <DEDUP_REMOVED lines=10> */
.L_x_6:
[----:B0-2---:R-:W0:Y:S02]  /*15b0*/  LDC R2, c[0x0][0x394] ;  /* 0x0000e500ff027b82 */ /* 0x005e240000000800 */
[----:B0-----:R-:W-:-:S13]  /*15c0*/  ISETP.GE.AND P0, PT, R2, 0x1, PT ;  /* 0x000000010200780c */ /* 0x001fda0003f06270 */
[----:B------:R-:W-:Y:S05]  /*15d0*/  @!P0 EXIT ;  /* 0x000000000000894d */ /* 0x000fea0003800000 */
[C---:B------:R-:W-:Y:S01]  /*15e0*/  ISETP.GE.U32.AND P0, PT, R2.reuse, 0x10, PT ;  /* 0x000000100200780c */ /* 0x040fe20003f06070 */
[----:B------:R-:W-:Y:S01]  /*15f0*/  HFMA2 R11, -RZ, RZ, 0, 0 ;  /* 0x00000000ff0b7431 */ /* 0x000fe200000001ff */
[----:B------:R-:W-:-:S11]  /*1600*/  LOP3.LUT R10, R2, 0xf, RZ, 0xc0, !PT ;  /* 0x0000000f020a7812 */ /* 0x000fd600078ec0ff */
[----:B------:R-:W-:Y:S05]  /*1610*/  @!P0 BRA `(.L_x_11) ;  /* 0x0000000c00908947 */ /* 0x000fea0003800000 */
[----:B------:R-:W0:Y:S01]  /*1620*/  LDCU.64 UR4, c[0x0][0x388] ;  /* 0x00007100ff0477ac */ /* 0x000e220008000a00 */
[----:B------:R-:W-:-:S04]  /*1630*/  LOP3.LUT R11, R2, 0x7ffffff0, RZ, 0xc0, !PT ;  /* 0x7ffffff0020b7812 */ /* 0x000fc800078ec0ff */
[----:B------:R-:W-:Y:S02]  /*1640*/  IADD3 R2, PT, PT, -R11, RZ, RZ ;  /* 0x000000ff0b027210 */ /* 0x000fe40007ffe1ff */
[----:B0----5:R-:W-:-:S04]  /*1650*/  IADD3 R0, P0, PT, R4, UR4, RZ ;  /* 0x0000000404007c10 */ /* 0x021fc8000ff1e0ff */
[----:B------:R-:W-:-:S04]  /*1660*/  IADD3 R0, P1, PT, R0, 0x20, RZ ;  /* 0x0000002000007810 */ /* 0x000fc80007f3e0ff */
[----:B-1----:R-:W-:-:S09]  /*1670*/  IADD3.X R13, PT, PT, RZ, UR5, R5, P1, P0 ;  /* 0x00000005ff0d7c10 */ /* 0x002fd20008fe0405 */
.L_x_28:
[----:B0-----:R-:W-:Y:S02]  /*1680*/  MOV R8, R0 ;  /* 0x0000000000087202 */ /* 0x001fe40000000f00 */
[----:B------:R-:W-:-:S05]  /*1690*/  MOV R9, R13 ;  /* 0x0000000d00097202 */ /* 0x000fca0000000f00 */
[----:B------:R-:W2:Y:S01]  /*16a0*/  LDG.E R0, desc[UR6][R8.64+-0x20] ;  /* 0xffffe00608007981 */ /* 0x000ea2000c1e1900 */
[----:B------:R-:W0:Y:S01]  /*16b0*/  MUFU.RCP R12, R3 ;  /* 0x00000003000c7308 */ /* 0x000e220000001000 */
[----:B------:R-:W-:-:S04]  /*16c0*/  IADD3 R2, PT, PT, R2, 0x10, RZ ;  /* 0x0000001002027810 */ /* 0x000fc80007ffe0ff */
[----:B------:R-:W-:Y:S01]  /*16d0*/  ISETP.NE.AND P2, PT, R2, RZ, PT ;  /* 0x000000ff0200720c */ /* 0x000fe20003f45270 */
[----:B0-----:R-:W-:-:S04]  /*16e0*/  FFMA R13, R12, -R3, 1 ;  /* 0x3f8000000c0d7423 */ /* 0x001fc80000000803 */
[----:B------:R-:W-:Y:S01]  /*16f0*/  FFMA R13, R12, R13, R12 ;  /* 0x0000000d0c0d7223 */ /* 0x000fe2000000000c */
[----:B--2---:R-:W0:Y:S03]  /*1700*/  FCHK P0, R0, R3 ;  /* 0x0000000300007302 */ /* 0x004e260000000000 */
[----:B------:R-:W-:-:S04]  /*1710*/  FFMA R12, R0, R13, RZ ;  /* 0x0000000d000c7223 */ /* 0x000fc800000000ff */
[----:B------:R-:W-:-:S04]  /*1720*/  FFMA R14, R12, -R3, R0 ;  /* 0x800000030c0e7223 */ /* 0x000fc80000000000 */
[----:B------:R-:W-:Y:S01]  /*1730*/  FFMA R13, R13, R14, R12 ;  /* 0x0000000e0d0d7223 */ /* 0x000fe2000000000c */
[----:B0-----:R-:W-:Y:S06]  /*1740*/  @!P0 BRA `(.L_x_12) ;  /* 0x00000000000c8947 */ /* 0x001fec0003800000 */
[----:B------:R-:W-:-:S07]  /*1750*/  MOV R12, 0x1770 ;  /* 0x00001770000c7802 */ /* 0x000fce0000000f00 */
[----:B------:R-:W-:Y:S05]  /*1760*/  CALL.REL.NOINC `($__internal_0_$__cuda_sm3x_div_rn_noftz_f32_slowpath) ;  /* 0x0000001800807944 */ /* 0x000fea0003c00000 */
[----:B------:R-:W-:-:S07]  /*1770*/  MOV R13, R15 ;  /* 0x0000000f000d7202 */ /* 0x000fce0000000f00 */
.L_x_12:
[----:B------:R-:W2:Y:S01]  /*1780*/  LDG.E R17, desc[UR6][R8.64+-0x1c] ;  /* 0xffffe40608117981 */ /* 0x000ea2000c1e1900 */
[----:B------:R-:W0:Y:S03]  /*1790*/  MUFU.RCP R0, R3 ;  /* 0x0000000300007308 */ /* 0x000e260000001000 */
[----:B------:R1:W-:Y:S01]  /*17a0*/  STG.E desc[UR6][R8.64+-0x20], R13 ;  /* 0xffffe00d08007986 */ /* 0x0003e2000c101906 */
[----:B0-----:R-:W-:-:S04]  /*17b0*/  FFMA R15, R0, -R3, 1 ;  /* 0x3f800000000f7423 */ /* 0x001fc80000000803 */
[----:B------:R-:W-:Y:S01]  /*17c0*/  FFMA R0, R0, R15, R0 ;  /* 0x0000000f00007223 */ /* 0x000fe20000000000 */
[----:B--2---:R-:W0:Y:S03]  /*17d0*/  FCHK P0, R17, R3 ;  /* 0x0000000311007302 */ /* 0x004e260000000000 */
[----:B------:R-:W-:-:S04]  /*17e0*/  FFMA R12, R0, R17, RZ ;  /* 0x00000011000c7223 */ /* 0x000fc800000000ff */
[----:B------:R-:W-:-:S04]  /*17f0*/  FFMA R15, R12, -R3, R17 ;  /* 0x800000030c0f7223 */ /* 0x000fc80000000011 */
[----:B------:R-:W-:Y:S01]  /*1800*/  FFMA R15, R0, R15, R12 ;  /* 0x0000000f000f7223 */ /* 0x000fe2000000000c */
[----:B01----:R-:W-:Y:S06]  /*1810*/  @!P0 BRA `(.L_x_13) ;  /* 0x00000000000c8947 */ /* 0x003fec0003800000 */
[----:B------:R-:W-:Y:S02]  /*1820*/  MOV R0, R17 ;  /* 0x0000001100007202 */ /* 0x000fe40000000f00 */
[----:B------:R-:W-:-:S07]  /*1830*/  MOV R12, 0x1850 ;  /* 0x00001850000c7802 */ /* 0x000fce0000000f00 */
[----:B------:R-:W-:Y:S05]  /*1840*/  CALL.REL.NOINC `($__internal_0_$__cuda_sm3x_div_rn_noftz_f32_slowpath) ;  /* 0x0000001800487944 */ /* 0x000fea0003c00000 */
.L_x_13:
        /* <DEDUP_REMOVED lines=13> */
[----:B------:R-:W-:-:S07]  /*1920*/  MOV R13, R15 ;  /* 0x0000000f000d7202 */ /* 0x000fce0000000f00 */
.L_x_14:
        /* <DEDUP_REMOVED lines=13> */
.L_x_15:
        /* <DEDUP_REMOVED lines=14> */
.L_x_16:
        /* <DEDUP_REMOVED lines=13> */
.L_x_17:
        /* <DEDUP_REMOVED lines=14> */
.L_x_18:
        /* <DEDUP_REMOVED lines=13> */
.L_x_19:
        /* <DEDUP_REMOVED lines=14> */
.L_x_20:
        /* <DEDUP_REMOVED lines=13> */
.L_x_21:
        /* <DEDUP_REMOVED lines=14> */
.L_x_22:
        /* <DEDUP_REMOVED lines=13> */
.L_x_23:
        /* <DEDUP_REMOVED lines=14> */
.L_x_24:
        /* <DEDUP_REMOVED lines=13> */
.L_x_25:
        /* <DEDUP_REMOVED lines=14> */
.L_x_26:
        /* <DEDUP_REMOVED lines=13> */
.L_x_27:
[----:B------:R0:W-:Y:S01]  /*2420*/  STG.E desc[UR6][R8.64+0x1c], R15 ;  /* 0x00001c0f08007986 */ /* 0x0001e2000c101906 */
[----:B------:R-:W-:-:S04]  /*2430*/  IADD3 R0, P0, PT, R8, 0x40, RZ ;  /* 0x0000004008007810 */ /* 0x000fc80007f1e0ff */
[----:B------:R-:W-:Y:S01]  /*2440*/  IADD3.X R13, PT, PT, RZ, R9, RZ, P0, !PT ;  /* 0x00000009ff0d7210 */ /* 0x000fe200007fe4ff */
[----:B------:R-:W-:Y:S08]  /*2450*/  @P2 BRA `(.L_x_28) ;  /* 0xfffffff000882947 */ /* 0x000ff0000383ffff */
.L_x_11:
[----:B------:R-:W-:-:S13]  /*2460*/  ISETP.NE.AND P0, PT, R10, RZ, PT ;  /* 0x000000ff0a00720c */ /* 0x000fda0003f05270 */
[----:B------:R-:W-:Y:S05]  /*2470*/  @!P0 EXIT ;  /* 0x000000000000894d */ /* 0x000fea0003800000 */
[----:B------:R-:W2:Y:S01]  /*2480*/  LDCU UR4, c[0x0][0x394] ;  /* 0x00007280ff0477ac */ /* 0x000ea20008000800 */
[----:B------:R-:W-:Y:S01]  /*2490*/  ISETP.GE.U32.AND P0, PT, R10, 0x8, PT ;  /* 0x000000080a00780c */ /* 0x000fe20003f06070 */
[----:B--2---:R-:W-:-:S12]  /*24a0*/  ULOP3.LUT UR4, UR4, 0x7, URZ, 0xc0, !UPT ;  /* 0x0000000704047892 */ /* 0x004fd8000f8ec0ff */
[----:B------:R-:W-:Y:S05]  /*24b0*/  @!P0 BRA `(.L_x_29) ;  /* 0x0000000400b88947 */ /* 0x000fea0003800000 */
[----:B0-----:R-:W-:-:S05]  /*24c0*/  IMAD.WIDE.U32 R8, R11, 0x4, R6 ;  /* 0x000000040b087825 */ /* 0x001fca00078e0006 */
[----:B------:R-:W2:Y:S01]  /*24d0*/  LDG.E R15, desc[UR6][R8.64] ;  /* 0x00000006080f7981 */ /* 0x000ea2000c1e1900 */
[----:B-----5:R-:W1:Y:S02]  /*24e0*/  MUFU.RCP R0, R3 ;  /* 0x0000000300007308 */ /* 0x020e640000001000 */
[----:B-1----:R-:W-:-:S04]  /*24f0*/  FFMA R13, R0, -R3, 1 ;  /* 0x3f800000000d7423 */ /* 0x002fc80000000803 */
[----:B------:R-:W-:Y:S02]  /*2500*/  FFMA R0, R0, R13, R0 ;  /* 0x0000000d00007223 */ /* 0x000fe40000000000 */
[----:B--2---:R-:W0:Y:S02]  /*2510*/  FCHK P0, R15, R3 ;  /* 0x000000030f007302 */ /* 0x004e240000000000 */
[----:B------:R-:W-:-:S04]  /*2520*/  FFMA R2, R0, R15, RZ ;  /* 0x0000000f00027223 */ /* 0x000fc800000000ff */
[----:B------:R-:W-:-:S04]  /*2530*/  FFMA R13, R2, -R3, R15 ;  /* 0x80000003020d7223 */ /* 0x000fc8000000000f */
[----:B------:R-:W-:Y:S01]  /*2540*/  FFMA R13, R0, R13, R2 ;  /* 0x0000000d000d7223 */ /* 0x000fe20000000002 */
[----:B0-----:R-:W-:Y:S06]  /*2550*/  @!P0 BRA `(.L_x_30) ;  /* 0x0000000000108947 */ /* 0x001fec0003800000 */
[----:B------:R-:W-:Y:S02]  /*2560*/  MOV R0, R15 ;  /* 0x0000000f00007202 */ /* 0x000fe40000000f00 */
[----:B------:R-:W-:-:S07]  /*2570*/  MOV R12, 0x2590 ;  /* 0x00002590000c7802 */ /* 0x000fce0000000f00 */
[----:B------:R-:W-:Y:S05]  /*2580*/  CALL.REL.NOINC `($__internal_0_$__cuda_sm3x_div_rn_noftz_f32_slowpath) ;  /* 0x0000000800f87944 */ /* 0x000fea0003c00000 */
[----:B------:R-:W-:-:S07]  /*2590*/  MOV R13, R15 ;  /* 0x0000000f000d7202 */ /* 0x000fce0000000f00 */
.L_x_30:
        /* <DEDUP_REMOVED lines=13> */
.L_x_31:
        /* <DEDUP_REMOVED lines=14> */
.L_x_32:
        /* <DEDUP_REMOVED lines=13> */
.L_x_33:
        /* <DEDUP_REMOVED lines=14> */
.L_x_34:
        /* <DEDUP_REMOVED lines=13> */
.L_x_35:
        /* <DEDUP_REMOVED lines=14> */
.L_x_36:
        /* <DEDUP_REMOVED lines=13> */
.L_x_37:
[----:B------:R2:W-:Y:S01]  /*2b80*/  STG.E desc[UR6][R8.64+0x1c], R15 ;  /* 0x00001c0f08007986 */ /* 0x0005e2000c101906 */
[----:B------:R-:W-:-:S07]  /*2b90*/  IADD3 R11, PT, PT, R11, 0x8, RZ ;  /* 0x000000080b0b7810 */ /* 0x000fce0007ffe0ff */
.L_x_29:
[----:B------:R-:W-:-:S13]  /*2ba0*/  ISETP.NE.AND P0, PT, RZ, UR4, PT ;  /* 0x00000004ff007c0c */ /* 0x000fda000bf05270 */
[----:B------:R-:W-:Y:S05]  /*2bb0*/  @!P0 EXIT ;  /* 0x000000000000894d */ /* 0x000fea0003800000 */
[----:B------:R-:W3:Y:S01]  /*2bc0*/  LDCU UR5, c[0x0][0x394] ;  /* 0x00007280ff0577ac */ /* 0x000ee20008000800 */
[----:B------:R-:W-:Y:S02]  /*2bd0*/  UISETP.GE.U32.AND UP0, UPT, UR4, 0x4, UPT ;  /* 0x000000040400788c */ /* 0x000fe4000bf06070 */
[----:B---3--:R-:W-:-:S07]  /*2be0*/  ULOP3.LUT UR5, UR5, 0x3, URZ, 0xc0, !UPT ;  /* 0x0000000305057892 */ /* 0x008fce000f8ec0ff */
[----:B------:R-:W-:Y:S05]  /*2bf0*/  BRA.U !UP0, `(.L_x_38) ;  /* 0x0000000108e87547 */ /* 0x000fea000b800000 */
[----:B------:R-:W-:-:S05]  /*2c00*/  IMAD.WIDE.U32 R6, R11, 0x4, R6 ;  /* 0x000000040b067825 */ /* 0x000fca00078e0006 */
[----:B-1----:R-:W3:Y:S01]  /*2c10*/  LDG.E R13, desc[UR6][R6.64] ;  /* 0x00000006060d7981 */ /* 0x002ee2000c1e1900 */
[----:B-----5:R-:W0:Y:S02]  /*2c20*/  MUFU.RCP R0, R3 ;  /* 0x0000000300007308 */ /* 0x020e240000001000 */
[----:B0-2---:R-:W-:-:S04]  /*2c30*/  FFMA R9, R0, -R3, 1 ;  /* 0x3f80000000097423 */ /* 0x005fc80000000803 */
[----:B------:R-:W-:Y:S02]  /*2c40*/  FFMA R0, R0, R9, R0 ;  /* 0x0000000900007223 */ /* 0x000fe40000000000 */
[----:B---3--:R-:W0:Y:S02]  /*2c50*/  FCHK P0, R13, R3 ;  /* 0x000000030d007302 */ /* 0x008e240000000000 */
        /* <DEDUP_REMOVED lines=8> */
.L_x_39:
        /* <DEDUP_REMOVED lines=14> */
.L_x_40:
        /* <DEDUP_REMOVED lines=14> */
.L_x_41:
        /* <DEDUP_REMOVED lines=14> */
.L_x_42:
[----:B------:R3:W-:Y:S01]  /*2f80*/  STG.E desc[UR6][R6.64+0xc], R13 ;  /* 0x00000c0d06007986 */ /* 0x0007e2000c101906 */
[----:B------:R-:W-:-:S07]  /*2f90*/  IADD3 R11, PT, PT, R11, 0x4, RZ ;  /* 0x000000040b0b7810 */ /* 0x000fce0007ffe0ff */
.L_x_38:
[----:B------:R-:W-:-:S13]  /*2fa0*/  ISETP.NE.AND P0, PT, RZ, UR5, PT ;  /* 0x00000005ff007c0c */ /* 0x000fda000bf05270 */
[----:B------:R-:W-:Y:S05]  /*2fb0*/  @!P0 EXIT ;  /* 0x000000000000894d */ /* 0x000fea0003800000 */
[----:B------:R-:W4:Y:S01]  /*2fc0*/  LDCU.64 UR8, c[0x0][0x388] ;  /* 0x00007100ff0877ac */ /* 0x000f220008000a00 */
[----:B------:R-:W-:Y:S01]  /*2fd0*/  IMAD.WIDE.U32 R4, R11, 0x4, R4 ;  /* 0x000000040b047825 */ /* 0x000fe200078e0004 */
[----:B------:R-:W-:Y:S02]  /*2fe0*/  UIADD3 UR4, UPT, UPT, -UR5, URZ, URZ ;  /* 0x000000ff05047290 */ /* 0x000fe4000fffe1ff */
[----:B----45:R-:W-:-:S04]  /*2ff0*/  IADD3 R0, P0, PT, R4, UR8, RZ ;  /* 0x0000000804007c10 */ /* 0x030fc8000ff1e0ff */
[----:B0-2---:R-:W-:-:S09]  /*3000*/  IADD3.X R9, PT, PT, R5, UR9, RZ, P0, !PT ;  /* 0x0000000905097c10 */ /* 0x005fd200087fe4ff */
.L_x_44:
[----:B0-----:R-:W-:Y:S02]  /*3010*/  MOV R4, R0 ;  /* 0x0000000000047202 */ /* 0x001fe40000000f00 */
[----:B------:R-:W-:-:S05]  /*3020*/  MOV R5, R9 ;  /* 0x0000000900057202 */ /* 0x000fca0000000f00 */
[----:B------:R-:W2:Y:S01]  /*3030*/  LDG.E R9, desc[UR6][R4.64] ;  /* 0x0000000604097981 */ /* 0x000ea2000c1e1900 */
[----:B------:R-:W3:Y:S01]  /*3040*/  MUFU.RCP R0, R3 ;  /* 0x0000000300007308 */ /* 0x000ee20000001000 */
[----:B------:R-:W-:-:S04]  /*3050*/  UIADD3 UR4, UPT, UPT, UR4, 0x1, URZ ;  /* 0x0000000104047890 */ /* 0x000fc8000fffe0ff */
[----:B------:R-:W-:Y:S01]  /*3060*/  UISETP.NE.AND UP0, UPT, UR4, URZ, UPT ;  /* 0x000000ff0400728c */ /* 0x000fe2000bf05270 */
[----:B---3--:R-:W-:-:S04]  /*3070*/  FFMA R7, R0, -R3, 1 ;  /* 0x3f80000000077423 */ /* 0x008fc80000000803 */
[----:B------:R-:W-:Y:S01]  /*3080*/  FFMA R0, R0, R7, R0 ;  /* 0x0000000700007223 */ /* 0x000fe20000000000 */
[----:B--2---:R-:W0:Y:S03]  /*3090*/  FCHK P0, R9, R3 ;  /* 0x0000000309007302 */ /* 0x004e260000000000 */
[----:B------:R-:W-:-:S04]  /*30a0*/  FFMA R2, R0, R9, RZ ;  /* 0x0000000900027223 */ /* 0x000fc800000000ff */
[----:B------:R-:W-:-:S04]  /*30b0*/  FFMA R7, R2, -R3, R9 ;  /* 0x8000000302077223 */ /* 0x000fc80000000009 */
[----:B------:R-:W-:Y:S01]  /*30c0*/  FFMA R7, R0, R7, R2 ;  /* 0x0000000700077223 */ /* 0x000fe20000000002 */
[----:B0-----:R-:W-:Y:S06]  /*30d0*/  @!P0 BRA `(.L_x_43) ;  /* 0x0000000000108947 */ /* 0x001fec0003800000 */
[----:B------:R-:W-:Y:S02]  /*30e0*/  MOV R0, R9 ;  /* 0x0000000900007202 */ /* 0x000fe40000000f00 */
[----:B-1----:R-:W-:-:S07]  /*30f0*/  MOV R12, 0x3110 ;  /* 0x00003110000c7802 */ /* 0x002fce0000000f00 */
[----:B------:R-:W-:Y:S05]  /*3100*/  CALL.REL.NOINC `($__internal_0_$__cuda_sm3x_div_rn_noftz_f32_slowpath) ;  /* 0x0000000000187944 */ /* 0x000fea0003c00000 */
[----:B------:R-:W-:-:S07]  /*3110*/  MOV R7, R15 ;  /* 0x0000000f00077202 */ /* 0x000fce0000000f00 */
.L_x_43:
[----:B------:R0:W-:Y:S01]  /*3120*/  STG.E desc[UR6][R4.64], R7 ;  /* 0x0000000704007986 */ /* 0x0001e2000c101906 */
[----:B------:R-:W-:-:S04]  /*3130*/  IADD3 R0, P0, PT, R4, 0x4, RZ ;  /* 0x0000000404007810 */ /* 0x000fc80007f1e0ff */
[----:B------:R-:W-:Y:S01]  /*3140*/  IADD3.X R9, PT, PT, RZ, R5, RZ, P0, !PT ;  /* 0x00000005ff097210 */ /* 0x000fe200007fe4ff */
[----:B------:R-:W-:Y:S08]  /*3150*/  BRA.U UP0, `(.L_x_44) ;  /* 0xfffffffd00ac7547 */ /* 0x000ff0000b83ffff */
[----:B------:R-:W-:Y:S05]  /*3160*/  EXIT ;  /* 0x000000000000794d */ /* 0x000fea0003800000 */
        .weak           $__internal_0_$__cuda_sm3x_div_rn_noftz_f32_slowpath
        .type           $__internal_0_$__cuda_sm3x_div_rn_noftz_f32_slowpath,@function
        .size           $__internal_0_$__cuda_sm3x_div_rn_noftz_f32_slowpath,(.L_x_72 - $__internal_0_$__cuda_sm3x_div_rn_noftz_f32_slowpath)
$__internal_0_$__cuda_sm3x_div_rn_noftz_f32_slowpath:
[----:B------:R-:W-:Y:S02]  /*3170*/  SHF.R.U32.HI R13, RZ, 0x17, R3 ;  /* 0x00000017ff0d7819 */ /* 0x000fe40000011603 */
[----:B------:R-:W-:Y:S02]  /*3180*/  SHF.R.U32.HI R16, RZ, 0x17, R0 ;  /* 0x00000017ff107819 */ /* 0x000fe40000011600 */
[----:B------:R-:W-:Y:S02]  /*3190*/  LOP3.LUT R13, R13, 0xff, RZ, 0xc0, !PT ;  /* 0x000000ff0d0d7812 */ /* 0x000fe400078ec0ff */
[----:B------:R-:W-:Y:S02]  /*31a0*/  LOP3.LUT R16, R16, 0xff, RZ, 0xc0, !PT ;  /* 0x000000ff10107812 */ /* 0x000fe400078ec0ff */
[----:B------:R-:W-:Y:S02]  /*31b0*/  IADD3 R18, PT, PT, R13, -0x1, RZ ;  /* 0xffffffff0d127810 */ /* 0x000fe40007ffe0ff */
[----:B------:R-:W-:-:S02]  /*31c0*/  IADD3 R17, PT, PT, R16, -0x1, RZ ;  /* 0xffffffff10117810 */ /* 0x000fc40007ffe0ff */
[----:B------:R-:W-:Y:S02]  /*31d0*/  ISETP.GT.U32.AND P0, PT, R18, 0xfd, PT ;  /* 0x000000fd1200780c */ /* 0x000fe40003f04070 */
[----:B------:R-:W-:Y:S02]  /*31e0*/  MOV R15, R3 ;  /* 0x00000003000f7202 */ /* 0x000fe40000000f00 */
[----:B------:R-:W-:-:S13]  /*31f0*/  ISETP.GT.U32.OR P0, PT, R17, 0xfd, P0 ;  /* 0x000000fd1100780c */ /* 0x000fda0000704470 */
[----:B------:R-:W-:Y:S01]  /*3200*/  @!P0 MOV R14, RZ ;  /* 0x000000ff000e8202 */ /* 0x000fe20000000f00 */
[----:B------:R-:W-:Y:S06]  /*3210*/  @!P0 BRA `(.L_x_45) ;  /* 0x00000000005c8947 */ /* 0x000fec0003800000 */
[----:B------:R-:W-:Y:S02]  /*3220*/  FSETP.GTU.FTZ.AND P0, PT, |R0|, +INF , PT ;  /* 0x7f8000000000780b */ /* 0x000fe40003f1c200 */
[----:B------:R-:W-:-:S04]  /*3230*/  FSETP.GTU.FTZ.AND P1, PT, |R3|, +INF , PT ;  /* 0x7f8000000300780b */ /* 0x000fc80003f3c200 */
[----:B------:R-:W-:-:S13]  /*3240*/  PLOP3.LUT P0, PT, P0, P1, PT, 0xf8, 0x8f ;  /* 0x00000000008f781c */ /* 0x000fda0000703f70 */
[----:B------:R-:W-:Y:S05]  /*3250*/  @P0 BRA `(.L_x_46) ;  /* 0x0000000400440947 */ /* 0x000fea0003800000 */
[----:B------:R-:W-:-:S13]  /*3260*/  LOP3.LUT P0, RZ, R15, 0x7fffffff, R0, 0xc8, !PT ;  /* 0x7fffffff0fff7812 */ /* 0x000fda000780c800 */
[----:B------:R-:W-:Y:S05]  /*3270*/  @!P0 BRA `(.L_x_47) ;  /* 0x0000000400348947 */ /* 0x000fea0003800000 */
[C---:B------:R-:W-:Y:S02]  /*3280*/  FSETP.NEU.FTZ.AND P3, PT, |R0|.reuse, +INF , PT ;  /* 0x7f8000000000780b */ /* 0x040fe40003f7d200 */
[----:B------:R-:W-:Y:S02]  /*3290*/  FSETP.NEU.FTZ.AND P1, PT, |R3|, +INF , PT ;  /* 0x7f8000000300780b */ /* 0x000fe40003f3d200 */
[----:B------:R-:W-:-:S11]  /*32a0*/  FSETP.NEU.FTZ.AND P0, PT, |R0|, +INF , PT ;  /* 0x7f8000000000780b */ /* 0x000fd60003f1d200 */
[----:B------:R-:W-:Y:S05]  /*32b0*/  @!P1 BRA !P3, `(.L_x_47) ;  /* 0x0000000400249947 */ /* 0x000fea0005800000 */
[----:B------:R-:W-:-:S04]  /*32c0*/  LOP3.LUT P3, RZ, R0, 0x7fffffff, RZ, 0xc0, !PT ;  /* 0x7fffffff00ff7812 */ /* 0x000fc8000786c0ff */
[----:B------:R-:W-:-:S13]  /*32d0*/  PLOP3.LUT P1, PT, P1, P3, PT, 0x2f, 0xf2 ;  /* 0x0000000000f2781c */ /* 0x000fda0000f26577 */
[----:B------:R-:W-:Y:S05]  /*32e0*/  @P1 BRA `(.L_x_48) ;  /* 0x0000000400101947 */ /* 0x000fea0003800000 */
[----:B------:R-:W-:-:S04]  /*32f0*/  LOP3.LUT P1, RZ, R15, 0x7fffffff, RZ, 0xc0, !PT ;  /* 0x7fffffff0fff7812 */ /* 0x000fc8000782c0ff */
[----:B------:R-:W-:-:S13]  /*3300*/  PLOP3.LUT P0, PT, P0, P1, PT, 0x2f, 0xf2 ;  /* 0x0000000000f2781c */ /* 0x000fda0000702577 */
[----:B------:R-:W-:Y:S05]  /*3310*/  @P0 BRA `(.L_x_49) ;  /* 0x0000000000f80947 */ /* 0x000fea0003800000 */
[----:B------:R-:W-:Y:S02]  /*3320*/  ISETP.GE.AND P0, PT, R17, RZ, PT ;  /* 0x000000ff1100720c */ /* 0x000fe40003f06270 */
[----:B------:R-:W-:-:S11]  /*3330*/  ISETP.GE.AND P1, PT, R18, RZ, PT ;  /* 0x000000ff1200720c */ /* 0x000fd60003f26270 */
[----:B------:R-:W-:Y:S01]  /*3340*/  @P0 MOV R14, RZ ;  /* 0x000000ff000e0202 */ /* 0x000fe20000000f00 */
[----:B------:R-:W-:Y:S01]  /*3350*/  @!P0 FFMA R0, R0, 1.84467440737095516160e+19, RZ ;  /* 0x5f80000000008823 */ /* 0x000fe200000000ff */
[----:B------:R-:W-:Y:S01]  /*3360*/  @!P0 MOV R14, 0xffffffc0 ;  /* 0xffffffc0000e8802 */ /* 0x000fe20000000f00 */
[----:B------:R-:W-:-:S03]  /*3370*/  @!P1 FFMA R15, R3, 1.84467440737095516160e+19, RZ ;  /* 0x5f800000030f9823 */ /* 0x000fc600000000ff */
[----:B------:R-:W-:-:S07]  /*3380*/  @!P1 IADD3 R14, PT, PT, R14, 0x40, RZ ;  /* 0x000000400e0e9810 */ /* 0x000fce0007ffe0ff */
.L_x_45:
[----:B------:R-:W-:Y:S02]  /*3390*/  LEA R18, R13, 0xc0800000, 0x17 ;  /* 0xc08000000d127811 */ /* 0x000fe400078eb8ff */
[----:B------:R-:W-:Y:S02]  /*33a0*/  IADD3 R16, PT, PT, R16, -0x7f, RZ ;  /* 0xffffff8110107810 */ /* 0x000fe40007ffe0ff */
[----:B------:R-:W-:-:S03]  /*33b0*/  IADD3 R19, PT, PT, -R18, R15, RZ ;  /* 0x0000000f12137210 */ /* 0x000fc60007ffe1ff */
[C---:B------:R-:W-:Y:S01]  /*33c0*/  IMAD R0, R16.reuse, -0x800000, R0 ;  /* 0xff80000010007824 */ /* 0x040fe200078e0200 */
[----:B------:R0:W1:Y:S01]  /*33d0*/  MUFU.RCP R18, R19 ;  /* 0x0000001300127308 */ /* 0x0000620000001000 */
[----:B------:R-:W-:Y:S01]  /*33e0*/  FADD.FTZ R15, -R19, -RZ ;  /* 0x800000ff130f7221 */ /* 0x000fe20000010100 */
[----:B0-----:R-:W-:-:S04]  /*33f0*/  IADD3 R19, PT, PT, R16, 0x7f, -R13 ;  /* 0x0000007f10137810 */ /* 0x001fc80007ffe80d */
[----:B------:R-:W-:Y:S01]  /*3400*/  IADD3 R19, PT, PT, R19, R14, RZ ;  /* 0x0000000e13137210 */ /* 0x000fe20007ffe0ff */
[----:B-1----:R-:W-:-:S04]  /*3410*/  FFMA R17, R18, R15, 1 ;  /* 0x3f80000012117423 */ /* 0x002fc8000000000f */
[----:B------:R-:W-:-:S04]  /*3420*/  FFMA R17, R18, R17, R18 ;  /* 0x0000001112117223 */ /* 0x000fc80000000012 */
[----:B------:R-:W-:-:S04]  /*3430*/  FFMA R18, R0, R17, RZ ;  /* 0x0000001100127223 */ /* 0x000fc800000000ff */
[----:B------:R-:W-:-:S04]  /*3440*/  FFMA R20, R15, R18, R0 ;  /* 0x000000120f147223 */ /* 0x000fc80000000000 */
[----:B------:R-:W-:-:S04]  /*3450*/  FFMA R18, R17, R20, R18 ;  /* 0x0000001411127223 */ /* 0x000fc80000000012 */
[----:B------:R-:W-:-:S04]  /*3460*/  FFMA R15, R15, R18, R0 ;  /* 0x000000120f0f7223 */ /* 0x000fc80000000000 */
[----:B------:R-:W-:-:S05]  /*3470*/  FFMA R0, R17, R15, R18 ;  /* 0x0000000f11007223 */ /* 0x000fca0000000012 */
[----:B------:R-:W-:-:S04]  /*3480*/  SHF.R.U32.HI R13, RZ, 0x17, R0 ;  /* 0x00000017ff0d7819 */ /* 0x000fc80000011600 */
[----:B------:R-:W-:-:S04]  /*3490*/  LOP3.LUT R13, R13, 0xff, RZ, 0xc0, !PT ;  /* 0x000000ff0d0d7812 */ /* 0x000fc800078ec0ff */
[----:B------:R-:W-:-:S04]  /*34a0*/  IADD3 R13, PT, PT, R13, R19, RZ ;  /* 0x000000130d0d7210 */ /* 0x000fc80007ffe0ff */
[----:B------:R-:W-:-:S04]  /*34b0*/  IADD3 R14, PT, PT, R13, -0x1, RZ ;  /* 0xffffffff0d0e7810 */ /* 0x000fc80007ffe0ff */
[----:B------:R-:W-:-:S13]  /*34c0*/  ISETP.GE.U32.AND P0, PT, R14, 0xfe, PT ;  /* 0x000000fe0e00780c */ /* 0x000fda0003f06070 */
[----:B------:R-:W-:Y:S05]  /*34d0*/  @!P0 BRA `(.L_x_50) ;  /* 0x0000000000808947 */ /* 0x000fea0003800000 */
[----:B------:R-:W-:-:S13]  /*34e0*/  ISETP.GT.AND P0, PT, R13, 0xfe, PT ;  /* 0x000000fe0d00780c */ /* 0x000fda0003f04270 */
[----:B------:R-:W-:Y:S05]  /*34f0*/  @P0 BRA `(.L_x_51) ;  /* 0x00000000006c0947 */ /* 0x000fea0003800000 */
[----:B------:R-:W-:-:S13]  /*3500*/  ISETP.GE.AND P0, PT, R13, 0x1, PT ;  /* 0x000000010d00780c */ /* 0x000fda0003f06270 */
[----:B------:R-:W-:Y:S05]  /*3510*/  @P0 BRA `(.L_x_52) ;  /* 0x0000000000980947 */ /* 0x000fea0003800000 */
[----:B------:R-:W-:Y:S02]  /*3520*/  ISETP.GE.AND P0, PT, R13, -0x18, PT ;  /* 0xffffffe80d00780c */ /* 0x000fe40003f06270 */
[----:B------:R-:W-:-:S11]  /*3530*/  LOP3.LUT R0, R0, 0x80000000, RZ, 0xc0, !PT ;  /* 0x8000000000007812 */ /* 0x000fd600078ec0ff */
[----:B------:R-:W-:Y:S05]  /*3540*/  @!P0 BRA `(.L_x_52) ;  /* 0x00000000008c8947 */ /* 0x000fea0003800000 */
[-CC-:B------:R-:W-:Y:S01]  /*3550*/  FFMA.RZ R14, R17, R15.reuse, R18.reuse ;  /* 0x0000000f110e7223 */ /* 0x180fe2000000c012 */
[C---:B------:R-:W-:Y:S02]  /*3560*/  ISETP.NE.AND P3, PT, R13.reuse, RZ, PT ;  /* 0x000000ff0d00720c */ /* 0x040fe40003f65270 */
[----:B------:R-:W-:Y:S02]  /*3570*/  ISETP.NE.AND P1, PT, R13, RZ, PT ;  /* 0x000000ff0d00720c */ /* 0x000fe40003f25270 */
[----:B------:R-:W-:Y:S01]  /*3580*/  LOP3.LUT R16, R14, 0x7fffff, RZ, 0xc0, !PT ;  /* 0x007fffff0e107812 */ /* 0x000fe200078ec0ff */
[CCC-:B------:R-:W-:Y:S01]  /*3590*/  FFMA.RP R14, R17.reuse, R15.reuse, R18.reuse ;  /* 0x0000000f110e7223 */ /* 0x1c0fe20000008012 */
[----:B------:R-:W-:Y:S01]  /*35a0*/  FFMA.RM R15, R17, R15, R18 ;  /* 0x0000000f110f7223 */ /* 0x000fe20000004012 */
[----:B------:R-:W-:Y:S02]  /*35b0*/  IADD3 R17, PT, PT, R13, 0x20, RZ ;  /* 0x000000200d117810 */ /* 0x000fe40007ffe0ff */
[----:B------:R-:W-:-:S02]  /*35c0*/  LOP3.LUT R16, R16, 0x800000, RZ, 0xfc, !PT ;  /* 0x0080000010107812 */ /* 0x000fc400078efcff */
[----:B------:R-:W-:Y:S02]  /*35d0*/  IADD3 R13, PT, PT, -R13, RZ, RZ ;  /* 0x000000ff0d0d7210 */ /* 0x000fe40007ffe1ff */
[----:B------:R-:W-:Y:S02]  /*35e0*/  SHF.L.U32 R17, R16, R17, RZ ;  /* 0x0000001110117219 */ /* 0x000fe400000006ff */
[----:B------:R-:W-:Y:S02]  /*35f0*/  FSETP.NEU.FTZ.AND P0, PT, R14, R15, PT ;  /* 0x0000000f0e00720b */ /* 0x000fe40003f1d000 */
[----:B------:R-:W-:Y:S02]  /*3600*/  SEL R13, R13, RZ, P3 ;  /* 0x000000ff0d0d7207 */ /* 0x000fe40001800000 */
[----:B------:R-:W-:Y:S02]  /*3610*/  ISETP.NE.AND P1, PT, R17, RZ, P1 ;  /* 0x000000ff1100720c */ /* 0x000fe40000f25270 */
[----:B------:R-:W-:-:S02]  /*3620*/  SHF.R.U32.HI R13, RZ, R13, R16 ;  /* 0x0000000dff0d7219 */ /* 0x000fc40000011610 */
[----:B------:R-:W-:Y:S02]  /*3630*/  PLOP3.LUT P0, PT, P0, P1, PT, 0xf8, 0x8f ;  /* 0x00000000008f781c */ /* 0x000fe40000703f70 */
[----:B------:R-:W-:Y:S02]  /*3640*/  SHF.R.U32.HI R15, RZ, 0x1, R13 ;  /* 0x00000001ff0f7819 */ /* 0x000fe4000001160d */
[----:B------:R-:W-:-:S04]  /*3650*/  SEL R14, RZ, 0x1, !P0 ;  /* 0x00000001ff0e7807 */ /* 0x000fc80004000000 */
[----:B------:R-:W-:-:S04]  /*3660*/  LOP3.LUT R14, R14, 0x1, R15, 0xf8, !PT ;  /* 0x000000010e0e7812 */ /* 0x000fc800078ef80f */
[----:B------:R-:W-:-:S04]  /*3670*/  LOP3.LUT R14, R14, R13, RZ, 0xc0, !PT ;  /* 0x0000000d0e0e7212 */ /* 0x000fc800078ec0ff */
[----:B------:R-:W-:-:S04]  /*3680*/  IADD3 R15, PT, PT, R15, R14, RZ ;  /* 0x0000000e0f0f7210 */ /* 0x000fc80007ffe0ff */
[----:B------:R-:W-:Y:S01]  /*3690*/  LOP3.LUT R0, R15, R0, RZ, 0xfc, !PT ;  /* 0x000000000f007212 */ /* 0x000fe200078efcff */
[----:B------:R-:W-:Y:S06]  /*36a0*/  BRA `(.L_x_52) ;  /* 0x0000000000347947 */ /* 0x000fec0003800000 */
.L_x_51:
[----:B------:R-:W-:-:S04]  /*36b0*/  LOP3.LUT R0, R0, 0x80000000, RZ, 0xc0, !PT ;  /* 0x8000000000007812 */ /* 0x000fc800078ec0ff */
[----:B------:R-:W-:Y:S01]  /*36c0*/  LOP3.LUT R0, R0, 0x7f800000, RZ, 0xfc, !PT ;  /* 0x7f80000000007812 */ /* 0x000fe200078efcff */
[----:B------:R-:W-:Y:S06]  /*36d0*/  BRA `(.L_x_52) ;  /* 0x0000000000287947 */ /* 0x000fec0003800000 */
.L_x_50:
[----:B------:R-:W-:Y:S01]  /*36e0*/  LEA R0, R19, R0, 0x17 ;  /* 0x0000000013007211 */ /* 0x000fe200078eb8ff */
[----:B------:R-:W-:Y:S06]  /*36f0*/  BRA `(.L_x_52) ;  /* 0x0000000000207947 */ /* 0x000fec0003800000 */
.L_x_49:
[----:B------:R-:W-:-:S04]  /*3700*/  LOP3.LUT R0, R15, 0x80000000, R0, 0x48, !PT ;  /* 0x800000000f007812 */ /* 0x000fc800078e4800 */
[----:B------:R-:W-:Y:S01]  /*3710*/  LOP3.LUT R0, R0, 0x7f800000, RZ, 0xfc, !PT ;  /* 0x7f80000000007812 */ /* 0x000fe200078efcff */
[----:B------:R-:W-:Y:S06]  /*3720*/  BRA `(.L_x_52) ;  /* 0x0000000000147947 */ /* 0x000fec0003800000 */
.L_x_48:
[----:B------:R-:W-:Y:S01]  /*3730*/  LOP3.LUT R0, R15, 0x80000000, R0, 0x48, !PT ;  /* 0x800000000f007812 */ /* 0x000fe200078e4800 */
[----:B------:R-:W-:Y:S06]  /*3740*/  BRA `(.L_x_52) ;  /* 0x00000000000c7947 */ /* 0x000fec0003800000 */
.L_x_47:
[----:B------:R-:W0:Y:S01]  /*3750*/  MUFU.RSQ R0, -QNAN ;  /* 0xffc0000000007908 */ /* 0x000e220000001400 */
[----:B------:R-:W-:Y:S05]  /*3760*/  BRA `(.L_x_52) ;  /* 0x0000000000047947 */ /* 0x000fea0003800000 */
.L_x_46:
[----:B------:R-:W-:-:S07]  /*3770*/  FADD.FTZ R0, R0, R3 ;  /* 0x0000000300007221 */ /* 0x000fce0000010000 */
.L_x_52:
[----:B------:R-:W-:Y:S01]  /*3780*/  HFMA2 R13, -RZ, RZ, 0, 0 ;  /* 0x00000000ff0d7431 */ /* 0x000fe200000001ff */
[----:B0-----:R-:W-:-:S03]  /*3790*/  MOV R15, R0 ;  /* 0x00000000000f7202 */ /* 0x001fc60000000f00 */
[----:B------:R-:W-:Y:S05]  /*37a0*/  RET.REL.NODEC R12 `(_Z14softmax_kernelPKfPfii) ;  /* 0xffffffc80c147950 */ /* 0x000fea0003c3ffff */
.L_x_53:
[----:B------:R-:W-:-:S00]  /*37b0*/  BRA `(.L_x_53) ;  /* 0xfffffffc00fc7947 */ /* 0x000fc0000383ffff */
[----:B------:R-:W-:-:S00]  /*37c0*/  NOP ;  /* 0x0000000000007918 */ /* 0x000fc00000000000 */
        /* <DEDUP_REMOVED lines=11> */
.L_x_72:


//--------------------- .text._Z25sigmoid_derivative_kernelPKfPfi --------------------------
	.section	.text._Z25sigmoid_derivative_kernelPKfPfi,"ax",@progbits
	.align	128
        .global         _Z25sigmoid_derivative_kernelPKfPfi
        .type           _Z25sigmoid_derivative_kernelPKfPfi,@function
        .size           _Z25sigmoid_derivative_kernelPKfPfi,(.L_x_73 - _Z25sigmoid_derivative_kernelPKfPfi)
        .other          _Z25sigmoid_derivative_kernelPKfPfi,@"STO_CUDA_ENTRY STV_DEFAULT"
_Z25sigmoid_derivative_kernelPKfPfi:
.text._Z25sigmoid_derivative_kernelPKfPfi:
[----:B------:R-:W-:Y:S01]  /*0000*/  LDC R1, c[0x0][0x37c] ;  /* 0x0000df00ff017b82 */ /* 0x000fe20000000800 */
[----:B------:R-:W0:Y:S07]  /*0010*/  S2R R0, SR_TID.X ;  /* 0x0000000000007919 */ /* 0x000e2e0000002100 */
[----:B------:R-:W0:Y:S01]  /*0020*/  S2UR UR4, SR_CTAID.X ;  /* 0x00000000000479c3 */ /* 0x000e220000002500 */
[----:B------:R-:W1:Y:S07]  /*0030*/  LDCU UR5, c[0x0][0x390] ;  /* 0x00007200ff0577ac */ /* 0x000e6e0008000800 */
[----:B------:R-:W0:Y:S02]  /*0040*/  LDC R3, c[0x0][0x360] ;  /* 0x0000d800ff037b82 */ /* 0x000e240000000800 */
[----:B0-----:R-:W-:-:S05]  /*0050*/  IMAD R3, R3, UR4, R0 ;  /* 0x0000000403037c24 */ /* 0x001fca000f8e0200 */
[----:B-1----:R-:W-:-:S13]  /*0060*/  ISETP.GE.AND P0, PT, R3, UR5, PT ;  /* 0x0000000503007c0c */ /* 0x002fda000bf06270 */
[----:B------:R-:W-:Y:S05]  /*0070*/  @P0 EXIT ;  /* 0x000000000000094d */ /* 0x000fea0003800000 */
[----:B------:R-:W0:Y:S01]  /*0080*/  LDC.64 R4, c[0x0][0x380] ;  /* 0x0000e000ff047b82 */ /* 0x000e220000000a00 */
[----:B------:R-:W1:Y:S01]  /*0090*/  LDCU.64 UR4, c[0x0][0x358] ;  /* 0x00006b00ff0477ac */ /* 0x000e620008000a00 */
[----:B0-----:R-:W-:-:S06]  /*00a0*/  IMAD.WIDE R4, R3, 0x4, R4 ;  /* 0x0000000403047825 */ /* 0x001fcc00078e0204 */
[----:B-1----:R-:W2:Y:S01]  /*00b0*/  LDG.E R4, desc[UR4][R4.64] ;  /* 0x0000000404047981 */ /* 0x002ea2000c1e1900 */
[----:B------:R-:W-:Y:S01]  /*00c0*/  IMAD.MOV.U32 R7, RZ, RZ, 0x3bbb989d ;  /* 0x3bbb989dff077424 */ /* 0x000fe200078e00ff */
[----:B------:R-:W-:Y:S01]  /*00d0*/  BSSY.RECONVERGENT B0, `(.L_x_54) ;  /* 0x0000015000007945 */ /* 0x000fe20003800200 */
[----:B------:R-:W-:Y:S02]  /*00e0*/  IMAD.MOV.U32 R9, RZ, RZ, 0x437c0000 ;  /* 0x437c0000ff097424 */ /* 0x000fe400078e00ff */
[----:B--2---:R-:W-:-:S04]  /*00f0*/  FFMA.SAT R0, R4, -R7, 0.5 ;  /* 0x3f00000004007423 */ /* 0x004fc80000002807 */
[----:B------:R-:W-:-:S04]  /*0100*/  FFMA.RM R0, R0, R9, 12582913 ;  /* 0x4b40000100007423 */ /* 0x000fc80000004009 */
[C---:B------:R-:W-:Y:S01]  /*0110*/  FADD R7, R0.reuse, -12583039 ;  /* 0xcb40007f00077421 */ /* 0x040fe20000000000 */
[----:B------:R-:W-:-:S03]  /*0120*/  SHF.L.U32 R0, R0, 0x17, RZ ;  /* 0x0000001700007819 */ /* 0x000fc600000006ff */
[----:B------:R-:W-:-:S04]  /*0130*/  FFMA R7, R4, -1.4426950216293334961, -R7 ;  /* 0xbfb8aa3b04077823 */ /* 0x000fc80000000807 */
[----:B------:R-:W-:-:S06]  /*0140*/  FFMA R7, R4, -1.925963033500011079e-08, R7 ;  /* 0xb2a5706004077823 */ /* 0x000fcc0000000007 */
[----:B------:R-:W0:Y:S02]  /*0150*/  MUFU.EX2 R7, R7 ;  /* 0x0000000700077308 */ /* 0x000e240000000800 */
[----:B0-----:R-:W-:-:S04]  /*0160*/  FFMA R0, R0, R7, 1 ;  /* 0x3f80000000007423 */ /* 0x001fc80000000007 */
[----:B------:R-:W-:-:S05]  /*0170*/  VIADD R2, R0, 0x1800000 ;  /* 0x0180000000027836 */ /* 0x000fca0000000000 */
[----:B------:R-:W-:-:S04]  /*0180*/  LOP3.LUT R2, R2, 0x7f800000, RZ, 0xc0, !PT ;  /* 0x7f80000002027812 */ /* 0x000fc800078ec0ff */
[----:B------:R-:W-:-:S13]  /*0190*/  ISETP.GT.U32.AND P0, PT, R2, 0x1ffffff, PT ;  /* 0x01ffffff0200780c */ /* 0x000fda0003f04070 */
[----:B------:R-:W-:Y:S05]  /*01a0*/  @P0 BRA `(.L_x_55) ;  /* 0x00000000000c0947 */ /* 0x000fea0003800000 */
[----:B------:R-:W-:-:S07]  /*01b0*/  MOV R4, 0x1d0 ;  /* 0x000001d000047802 */ /* 0x000fce0000000f00 */
[----:B------:R-:W-:Y:S05]  /*01c0*/  CALL.REL.NOINC `($__internal_1_$__cuda_sm20_rcp_rn_f32_slowpath) ;  /* 0x0000000000307944 */ /* 0x000fea0003c00000 */
[----:B------:R-:W-:Y:S05]  /*01d0*/  BRA `(.L_x_56) ;  /* 0x0000000000107947 */ /* 0x000fea0003800000 */
.L_x_55:
[----:B------:R-:W0:Y:S02]  /*01e0*/  MUFU.RCP R5, R0 ;  /* 0x0000000000057308 */ /* 0x000e240000001000 */
[----:B0-----:R-:W-:-:S04]  /*01f0*/  FFMA R2, R0, R5, -1 ;  /* 0xbf80000000027423 */ /* 0x001fc80000000005 */
[----:B------:R-:W-:-:S04]  /*0200*/  FADD.FTZ R2, -R2, -RZ ;  /* 0x800000ff02027221 */ /* 0x000fc80000010100 */
[----:B------:R-:W-:-:S07]  /*0210*/  FFMA R2, R5, R2, R5 ;  /* 0x0000000205027223 */ /* 0x000fce0000000005 */
.L_x_56:
[----:B------:R-:W-:Y:S05]  /*0220*/  BSYNC.RECONVERGENT B0 ;  /* 0x0000000000007941 */ /* 0x000fea0003800200 */
.L_x_54:
[----:B------:R-:W0:Y:S01]  /*0230*/  LDC.64 R4, c[0x0][0x388] ;  /* 0x0000e200ff047b82 */ /* 0x000e220000000a00 */
[----:B------:R-:W-:-:S04]  /*0240*/  FADD R7, -R2, 1 ;  /* 0x3f80000002077421 */ /* 0x000fc80000000100 */
[----:B------:R-:W-:Y:S01]  /*0250*/  FMUL R7, R7, R2 ;  /* 0x0000000207077220 */ /* 0x000fe20000400000 */
[----:B0-----:R-:W-:-:S05]  /*0260*/  IMAD.WIDE R2, R3, 0x4, R4 ;  /* 0x0000000403027825 */ /* 0x001fca00078e0204 */
[----:B------:R-:W-:Y:S01]  /*0270*/  STG.E desc[UR4][R2.64], R7 ;  /* 0x0000000702007986 */ /* 0x000fe2000c101904 */
[----:B------:R-:W-:Y:S05]  /*0280*/  EXIT ;  /* 0x000000000000794d */ /* 0x000fea0003800000 */
        .weak           $__internal_1_$__cuda_sm20_rcp_rn_f32_slowpath
        .type           $__internal_1_$__cuda_sm20_rcp_rn_f32_slowpath,@function
        .size           $__internal_1_$__cuda_sm20_rcp_rn_f32_slowpath,(.L_x_73 - $__internal_1_$__cuda_sm20_rcp_rn_f32_slowpath)
$__internal_1_$__cuda_sm20_rcp_rn_f32_slowpath:
[----:B------:R-:W-:Y:S01]  /*0290*/  SHF.L.U32 R2, R0, 0x1, RZ ;  /* 0x0000000100027819 */ /* 0x000fe200000006ff */
[----:B------:R-:W-:Y:S03]  /*02a0*/  BSSY.RECONVERGENT B1, `(.L_x_57) ;  /* 0x0000030000017945 */ /* 0x000fe60003800200 */
[----:B------:R-:W-:-:S04]  /*02b0*/  SHF.R.U32.HI R2, RZ, 0x18, R2 ;  /* 0x00000018ff027819 */ /* 0x000fc80000011602 */
[----:B------:R-:W-:-:S13]  /*02c0*/  ISETP.NE.U32.AND P0, PT, R2, RZ, PT ;  /* 0x000000ff0200720c */ /* 0x000fda0003f05070 */
[----:B------:R-:W-:Y:S05]  /*02d0*/  @P0 BRA `(.L_x_58) ;  /* 0x0000000000280947 */ /* 0x000fea0003800000 */
[----:B------:R-:W-:-:S05]  /*02e0*/  IMAD.SHL.U32 R2, R0, 0x2, RZ ;  /* 0x0000000200027824 */ /* 0x000fca00078e00ff */
[----:B------:R-:W-:-:S13]  /*02f0*/  ISETP.NE.AND P0, PT, R2, RZ, PT ;  /* 0x000000ff0200720c */ /* 0x000fda0003f05270 */
[----:B------:R-:W-:Y:S01]  /*0300*/  @P0 FFMA R6, R0, 1.84467440737095516160e+19, RZ ;  /* 0x5f80000000060823 */ /* 0x000fe200000000ff */
[----:B------:R-:W-:Y:S08]  /*0310*/  @!P0 MUFU.RCP R5, R0 ;  /* 0x0000000000058308 */ /* 0x000ff00000001000 */
[----:B------:R-:W0:Y:S02]  /*0320*/  @P0 MUFU.RCP R7, R6 ;  /* 0x0000000600070308 */ /* 0x000e240000001000 */
[----:B0-----:R-:W-:-:S04]  /*0330*/  @P0 FFMA R2, R6, R7, -1 ;  /* 0xbf80000006020423 */ /* 0x001fc80000000007 */
[----:B------:R-:W-:-:S04]  /*0340*/  @P0 FADD.FTZ R2, -R2, -RZ ;  /* 0x800000ff02020221 */ /* 0x000fc80000010100 */
[----:B------:R-:W-:-:S04]  /*0350*/  @P0 FFMA R2, R7, R2, R7 ;  /* 0x0000000207020223 */ /* 0x000fc80000000007 */
[----:B------:R-:W-:Y:S01]  /*0360*/  @P0 FFMA R5, R2, 1.84467440737095516160e+19, RZ ;  /* 0x5f80000002050823 */ /* 0x000fe200000000ff */
[----:B------:R-:W-:Y:S06]  /*0370*/  BRA `(.L_x_59) ;  /* 0x0000000000887947 */ /* 0x000fec0003800000 */
.L_x_58:
[----:B------:R-:W-:-:S04]  /*0380*/  IADD3 R5, PT, PT, R2, -0xfd, RZ ;  /* 0xffffff0302057810 */ /* 0x000fc80007ffe0ff */
[----:B------:R-:W-:-:S13]  /*0390*/  ISETP.GT.U32.AND P0, PT, R5, 0x1, PT ;  /* 0x000000010500780c */ /* 0x000fda0003f04070 */
[----:B------:R-:W-:Y:S05]  /*03a0*/  @P0 BRA `(.L_x_60) ;  /* 0x0000000000780947 */ /* 0x000fea0003800000 */
[----:B------:R-:W-:Y:S01]  /*03b0*/  LOP3.LUT R6, R0, 0x7fffff, RZ, 0xc0, !PT ;  /* 0x007fffff00067812 */ /* 0x000fe200078ec0ff */
[----:B------:R-:W-:-:S03]  /*03c0*/  IMAD.MOV.U32 R10, RZ, RZ, 0x3 ;  /* 0x00000003ff0a7424 */ /* 0x000fc600078e00ff */
[----:B------:R-:W-:Y:S02]  /*03d0*/  LOP3.LUT R6, R6, 0x3f800000, RZ, 0xfc, !PT ;  /* 0x3f80000006067812 */ /* 0x000fe400078efcff */
[----:B------:R-:W-:Y:S02]  /*03e0*/  SHF.L.U32 R11, R10, R5, RZ ;  /* 0x000000050a0b7219 */ /* 0x000fe400000006ff */
[----:B------:R-:W0:Y:S02]  /*03f0*/  MUFU.RCP R7, R6 ;  /* 0x0000000600077308 */ /* 0x000e240000001000 */
[----:B0-----:R-:W-:-:S04]  /*0400*/  FFMA R8, R6, R7, -1 ;  /* 0xbf80000006087423 */ /* 0x001fc80000000007 */
[----:B------:R-:W-:-:S04]  /*0410*/  FADD.FTZ R8, -R8, -RZ ;  /* 0x800000ff08087221 */ /* 0x000fc80000010100 */
[CCC-:B------:R-:W-:Y:S01]  /*0420*/  FFMA.RM R9, R7.reuse, R8.reuse, R7.reuse ;  /* 0x0000000807097223 */ /* 0x1c0fe20000004007 */
[----:B------:R-:W-:-:S04]  /*0430*/  FFMA.RP R8, R7, R8, R7 ;  /* 0x0000000807087223 */ /* 0x000fc80000008007 */
[C---:B------:R-:W-:Y:S02]  /*0440*/  LOP3.LUT R7, R9.reuse, 0x7fffff, RZ, 0xc0, !PT ;  /* 0x007fffff09077812 */ /* 0x040fe400078ec0ff */
[----:B------:R-:W-:Y:S02]  /*0450*/  FSETP.NEU.FTZ.AND P0, PT, R9, R8, PT ;  /* 0x000000080900720b */ /* 0x000fe40003f1d000 */
[----:B------:R-:W-:Y:S02]  /*0460*/  LOP3.LUT R8, R7, 0x800000, RZ, 0xfc, !PT ;  /* 0x0080000007087812 */ /* 0x000fe400078efcff */
[----:B------:R-:W-:Y:S02]  /*0470*/  SEL R7, RZ, 0xffffffff, !P0 ;  /* 0xffffffffff077807 */ /* 0x000fe40004000000 */
[----:B------:R-:W-:Y:S02]  /*0480*/  LOP3.LUT R6, R11, R8, RZ, 0xc0, !PT ;  /* 0x000000080b067212 */ /* 0x000fe400078ec0ff */
[----:B------:R-:W-:-:S02]  /*0490*/  IADD3 R7, PT, PT, -R7, RZ, RZ ;  /* 0x000000ff07077210 */ /* 0x000fc40007ffe1ff */
[-C--:B------:R-:W-:Y:S02]  /*04a0*/  SHF.R.U32.HI R6, RZ, R5.reuse, R6 ;  /* 0x00000005ff067219 */ /* 0x080fe40000011606 */
[----:B------:R-:W-:Y:S02]  /*04b0*/  LOP3.LUT P1, RZ, R7, R5, R8, 0xf8, !PT ;  /* 0x0000000507ff7212 */ /* 0x000fe4000782f808 */
[C---:B------:R-:W-:Y:S02]  /*04c0*/  LOP3.LUT P0, RZ, R6.reuse, 0x1, RZ, 0xc0, !PT ;  /* 0x0000000106ff7812 */ /* 0x040fe4000780c0ff */
[----:B------:R-:W-:-:S04]  /*04d0*/  LOP3.LUT P2, RZ, R6, 0x2, RZ, 0xc0, !PT ;  /* 0x0000000206ff7812 */ /* 0x000fc8000784c0ff */
[----:B------:R-:W-:Y:S02]  /*04e0*/  PLOP3.LUT P0, PT, P0, P1, P2, 0xe0, 0x0 ;  /* 0x000000000000781c */ /* 0x000fe40000703c20 */
[----:B------:R-:W-:Y:S02]  /*04f0*/  LOP3.LUT P1, RZ, R0, 0x7fffff, RZ, 0xc0, !PT ;  /* 0x007fffff00ff7812 */ /* 0x000fe4000782c0ff */
[----:B------:R-:W-:-:S05]  /*0500*/  SEL R5, RZ, 0x1, !P0 ;  /* 0x00000001ff057807 */ /* 0x000fca0004000000 */
[----:B------:R-:W-:-:S05]  /*0510*/  IMAD.MOV R5, RZ, RZ, -R5 ;  /* 0x000000ffff057224 */ /* 0x000fca00078e0a05 */
[----:B------:R-:W-:Y:S02]  /*0520*/  ISETP.GE.AND P0, PT, R5, RZ, PT ;  /* 0x000000ff0500720c */ /* 0x000fe40003f06270 */
[----:B------:R-:W-:-:S04]  /*0530*/  IADD3 R5, PT, PT, R2, -0xfc, RZ ;  /* 0xffffff0402057810 */ /* 0x000fc80007ffe0ff */
[----:B------:R-:W-:-:S07]  /*0540*/  SHF.R.U32.HI R5, RZ, R5, R8 ;  /* 0x00000005ff057219 */ /* 0x000fce0000011608 */
[----:B------:R-:W-:-:S05]  /*0550*/  @!P0 VIADD R5, R5, 0x1 ;  /* 0x0000000105058836 */ /* 0x000fca0000000000 */
[----:B------:R-:W-:-:S04]  /*0560*/  @!P1 SHF.L.U32 R5, R5, 0x1, RZ ;  /* 0x0000000105059819 */ /* 0x000fc800000006ff */
[----:B------:R-:W-:Y:S01]  /*0570*/  LOP3.LUT R5, R5, 0x80000000, R0, 0xf8, !PT ;  /* 0x8000000005057812 */ /* 0x000fe200078ef800 */
[----:B------:R-:W-:Y:S06]  /*0580*/  BRA `(.L_x_59) ;  /* 0x0000000000047947 */ /* 0x000fec0003800000 */
.L_x_60:
[----:B------:R0:W1:Y:S02]  /*0590*/  MUFU.RCP R5, R0 ;  /* 0x0000000000057308 */ /* 0x0000640000001000 */
.L_x_59:
[----:B------:R-:W-:Y:S05]  /*05a0*/  BSYNC.RECONVERGENT B1 ;  /* 0x0000000000017941 */ /* 0x000fea0003800200 */
.L_x_57:
[----:B-1----:R-:W-:Y:S02]  /*05b0*/  IMAD.MOV.U32 R2, RZ, RZ, R5 ;  /* 0x000000ffff027224 */ /* 0x002fe400078e0005 */
[----:B------:R-:W-:-:S04]  /*05c0*/  HFMA2 R5, -RZ, RZ, 0, 0 ;  /* 0x00000000ff057431 */ /* 0x000fc800000001ff */
[----:B0-----:R-:W-:Y:S05]  /*05d0*/  RET.REL.NODEC R4 `(_Z25sigmoid_derivative_kernelPKfPfi) ;  /* 0xfffffff804887950 */ /* 0x001fea0003c3ffff */
.L_x_61:
        /* <DEDUP_REMOVED lines=10> */
.L_x_73:


//--------------------- .text._Z14sigmoid_kernelPKfPfi --------------------------
	.section	.text._Z14sigmoid_kernelPKfPfi,"ax",@progbits
	.align	128
        .global         _Z14sigmoid_kernelPKfPfi
        .type           _Z14sigmoid_kernelPKfPfi,@function
        .size           _Z14sigmoid_kernelPKfPfi,(.L_x_74 - _Z14sigmoid_kernelPKfPfi)
        .other          _Z14sigmoid_kernelPKfPfi,@"STO_CUDA_ENTRY STV_DEFAULT"
_Z14sigmoid_kernelPKfPfi:
.text._Z14sigmoid_kernelPKfPfi:
        /* <DEDUP_REMOVED lines=28> */
[----:B------:R-:W-:Y:S05]  /*01c0*/  CALL.REL.NOINC `($__internal_2_$__cuda_sm20_rcp_rn_f32_slowpath) ;  /* 0x0000000000287944 */ /* 0x000fea0003c00000 */
[----:B------:R-:W-:Y:S05]  /*01d0*/  BRA `(.L_x_64) ;  /* 0x0000000000107947 */ /* 0x000fea0003800000 */
.L_x_63:
[----:B------:R-:W0:Y:S02]  /*01e0*/  MUFU.RCP R7, R0 ;  /* 0x0000000000077308 */ /* 0x000e240000001000 */
[----:B0-----:R-:W-:-:S04]  /*01f0*/  FFMA R2, R0, R7, -1 ;  /* 0xbf80000000027423 */ /* 0x001fc80000000007 */
[----:B------:R-:W-:-:S04]  /*0200*/  FADD.FTZ R2, -R2, -RZ ;  /* 0x800000ff02027221 */ /* 0x000fc80000010100 */
[----:B------:R-:W-:-:S07]  /*0210*/  FFMA R7, R7, R2, R7 ;  /* 0x0000000207077223 */ /* 0x000fce0000000007 */
.L_x_64:
[----:B------:R-:W-:Y:S05]  /*0220*/  BSYNC.RECONVERGENT B0 ;  /* 0x0000000000007941 */ /* 0x000fea0003800200 */
.L_x_62:
[----:B------:R-:W0:Y:S02]  /*0230*/  LDC.64 R4, c[0x0][0x388] ;  /* 0x0000e200ff047b82 */ /* 0x000e240000000a00 */
[----:B0-----:R-:W-:-:S05]  /*0240*/  IMAD.WIDE R2, R3, 0x4, R4 ;  /* 0x0000000403027825 */ /* 0x001fca00078e0204 */
[----:B------:R-:W-:Y:S01]  /*0250*/  STG.E desc[UR4][R2.64], R7 ;  /* 0x0000000702007986 */ /* 0x000fe2000c101904 */
[----:B------:R-:W-:Y:S05]  /*0260*/  EXIT ;  /* 0x000000000000794d */ /* 0x000fea0003800000 */
        .weak           $__internal_2_$__cuda_sm20_rcp_rn_f32_slowpath
        .type           $__internal_2_$__cuda_sm20_rcp_rn_f32_slowpath,@function
        .size           $__internal_2_$__cuda_sm20_rcp_rn_f32_slowpath,(.L_x_74 - $__internal_2_$__cuda_sm20_rcp_rn_f32_slowpath)
$__internal_2_$__cuda_sm20_rcp_rn_f32_slowpath:
[----:B------:R-:W-:Y:S01]  /*0270*/  IMAD.SHL.U32 R2, R0, 0x2, RZ ;  /* 0x0000000200027824 */ /* 0x000fe200078e00ff */
[----:B------:R-:W-:Y:S04]  /*0280*/  BSSY.RECONVERGENT B1, `(.L_x_65) ;  /* 0x0000030000017945 */ /* 0x000fe80003800200 */
[----:B------:R-:W-:-:S04]  /*0290*/  SHF.R.U32.HI R2, RZ, 0x18, R2 ;  /* 0x00000018ff027819 */ /* 0x000fc80000011602 */
[----:B------:R-:W-:-:S13]  /*02a0*/  ISETP.NE.U32.AND P0, PT, R2, RZ, PT ;  /* 0x000000ff0200720c */ /* 0x000fda0003f05070 */
[----:B------:R-:W-:Y:S05]  /*02b0*/  @P0 BRA `(.L_x_66) ;  /* 0x0000000000280947 */ /* 0x000fea0003800000 */
[----:B------:R-:W-:-:S04]  /*02c0*/  SHF.L.U32 R2, R0, 0x1, RZ ;  /* 0x0000000100027819 */ /* 0x000fc800000006ff */
        /* <DEDUP_REMOVED lines=9> */
.L_x_66:
[----:B------:R-:W-:-:S05]  /*0360*/  VIADD R5, R2, 0xffffff03 ;  /* 0xffffff0302057836 */ /* 0x000fca0000000000 */
        /* <DEDUP_REMOVED lines=32> */
.L_x_68:
[----:B------:R0:W1:Y:S02]  /*0570*/  MUFU.RCP R5, R0 ;  /* 0x0000000000057308 */ /* 0x0000640000001000 */
.L_x_67:
[----:B------:R-:W-:Y:S05]  /*0580*/  BSYNC.RECONVERGENT B1 ;  /* 0x0000000000017941 */ /* 0x000fea0003800200 */
.L_x_65:
[----:B-1----:R-:W-:Y:S02]  /*0590*/  IMAD.MOV.U32 R7, RZ, RZ, R5 ;  /* 0x000000ffff077224 */ /* 0x002fe400078e0005 */
[----:B------:R-:W-:-:S04]  /*05a0*/  HFMA2 R5, -RZ, RZ, 0, 0 ;  /* 0x00000000ff057431 */ /* 0x000fc800000001ff */
[----:B0-----:R-:W-:Y:S05]  /*05b0*/  RET.REL.NODEC R4 `(_Z14sigmoid_kernelPKfPfi) ;  /* 0xfffffff804907950 */ /* 0x001fea0003c3ffff */
.L_x_69:
        /* <DEDUP_REMOVED lines=12> */
.L_x_74:


//--------------------- .text._Z22relu_derivative_kernelPKfPfi --------------------------
	.section	.text._Z22relu_derivative_kernelPKfPfi,"ax",@progbits
	.align	128
        .global         _Z22relu_derivative_kernelPKfPfi
        .type           _Z22relu_derivative_kernelPKfPfi,@function
        .size           _Z22relu_derivative_kernelPKfPfi,(.L_x_78 - _Z22relu_derivative_kernelPKfPfi)
        .other          _Z22relu_derivative_kernelPKfPfi,@"STO_CUDA_ENTRY STV_DEFAULT"
_Z22relu_derivative_kernelPKfPfi:
.text._Z22relu_derivative_kernelPKfPfi:
        /* <DEDUP_REMOVED lines=9> */
[----:B------:R-:W1:Y:S07]  /*0090*/  LDCU.64 UR4, c[0x0][0x358] ;  /* 0x00006b00ff0477ac */ /* 0x000e6e0008000a00 */
[----:B------:R-:W2:Y:S01]  /*00a0*/  LDC.64 R4, c[0x0][0x388] ;  /* 0x0000e200ff047b82 */ /* 0x000ea20000000a00 */
[----:B0-----:R-:W-:-:S06]  /*00b0*/  IMAD.WIDE R2, R7, 0x4, R2 ;  /* 0x0000000407027825 */ /* 0x001fcc00078e0202 */
[----:B-1----:R-:W3:Y:S01]  /*00c0*/  LDG.E R2, desc[UR4][R2.64] ;  /* 0x0000000402027981 */ /* 0x002ee2000c1e1900 */
[----:B--2---:R-:W-:Y:S01]  /*00d0*/  IMAD.WIDE R4, R7, 0x4, R4 ;  /* 0x0000000407047825 */ /* 0x004fe200078e0204 */
[----:B---3--:R-:W-:-:S05]  /*00e0*/  FSET.BF.GT.AND R7, R2, RZ, PT ;  /* 0x000000ff0207720a */ /* 0x008fca0003804000 */
[----:B------:R-:W-:Y:S01]  /*00f0*/  STG.E desc[UR4][R4.64], R7 ;  /* 0x0000000704007986 */ /* 0x000fe2000c101904 */
[----:B------:R-:W-:Y:S05]  /*0100*/  EXIT ;  /* 0x000000000000794d */ /* 0x000fea0003800000 */
.L_x_70:
        /* <DEDUP_REMOVED lines=15> */
.L_x_78:


//--------------------- .text._Z11relu_kernelPKfPfi --------------------------
	.section	.text._Z11relu_kernelPKfPfi,"ax",@progbits
	.align	128
        .global         _Z11relu_kernelPKfPfi
        .type           _Z11relu_kernelPKfPfi,@function
        .size           _Z11relu_kernelPKfPfi,(.L_x_79 - _Z11relu_kernelPKfPfi)
        .other          _Z11relu_kernelPKfPfi,@"STO_CUDA_ENTRY STV_DEFAULT"
_Z11relu_kernelPKfPfi:
.text._Z11relu_kernelPKfPfi:
        /* <DEDUP_REMOVED lines=14> */
[----:B---3--:R-:W-:-:S05]  /*00e0*/  FMNMX R7, RZ, R2, !PT ;  /* 0x00000002ff077209 */ /* 0x008fca0007800000 */
[----:B------:R-:W-:Y:S01]  /*00f0*/  STG.E desc[UR4][R4.64], R7 ;  /* 0x0000000704007986 */ /* 0x000fe2000c101904 */
[----:B------:R-:W-:Y:S05]  /*0100*/  EXIT ;  /* 0x000000000000794d */ /* 0x000fea0003800000 */
.L_x_71:
        /* <DEDUP_REMOVED lines=15> */
.L_x_79:


//--------------------- .nv.shared.reserved.0     --------------------------
	.section	.nv.shared.reserved.0,"aw",@nobits
	.weak		__nv_reservedSMEM_offset_0_alias
	.size		__nv_reservedSMEM_offset_0_alias, 0, 64
	.other		__nv_reservedSMEM_offset_0_alias,@"STO_CUDA_RESERVED_SHARED STV_DEFAULT"
__nv_reservedSMEM_offset_0_alias:
	.zero		0
	.zero		64


//--------------------- .nv.constant0._Z14softmax_kernelPKfPfii --------------------------
	.section	.nv.constant0._Z14softmax_kernelPKfPfii,"a",@progbits
	.sectionflags	@""
	.align	4
.nv.constant0._Z14softmax_kernelPKfPfii:
	.zero		920


//--------------------- .nv.constant0._Z25sigmoid_derivative_kernelPKfPfi --------------------------
	.section	.nv.constant0._Z25sigmoid_derivative_kernelPKfPfi,"a",@progbits
	.sectionflags	@""
	.align	4
.nv.constant0._Z25sigmoid_derivative_kernelPKfPfi:
	.zero		916


//--------------------- .nv.constant0._Z14sigmoid_kernelPKfPfi --------------------------
	.section	.nv.constant0._Z14sigmoid_kernelPKfPfi,"a",@progbits
	.sectionflags	@""
	.align	4
.nv.constant0._Z14sigmoid_kernelPKfPfi:
	.zero		916


//--------------------- .nv.constant0._Z22relu_derivative_kernelPKfPfi --------------------------
	.section	.nv.constant0._Z22relu_derivative_kernelPKfPfi,"a",@progbits
	.sectionflags	@""
	.align	4
.nv.constant0._Z22relu_derivative_kernelPKfPfi:
	.zero		916


//--------------------- .nv.constant0._Z11relu_kernelPKfPfi --------------------------
	.section	.nv.constant0._Z11relu_kernelPKfPfi,"a",@progbits
	.sectionflags	@""
	.align	4
.nv.constant0._Z11relu_kernelPKfPfi:
	.zero		916


//--------------------- SYMBOLS --------------------------

	.type		.nv.reservedSmem.offset0,@object
	.size		.nv.reservedSmem.offset0,0x4
